//
// Generated by NVIDIA NVVM Compiler
//
// Compiler Build ID: CL-36424714
// Cuda compilation tools, release 13.0, V13.0.88
// Based on NVVM 20.0.0
//

.version 9.0
.target sm_100
.address_size 64

	// .globl	_Z27right_looking_launch_kernelPfiiii
// _ZZ10potrf_tilePfE5temp2 has been demoted
.extern .shared .align 16 .b8 row_data[];

.visible .entry _Z27right_looking_launch_kernelPfiiii(
	.param .u64 .ptr .align 1 _Z27right_looking_launch_kernelPfiiii_param_0,
	.param .u32 _Z27right_looking_launch_kernelPfiiii_param_1,
	.param .u32 _Z27right_looking_launch_kernelPfiiii_param_2,
	.param .u32 _Z27right_looking_launch_kernelPfiiii_param_3,
	.param .u32 _Z27right_looking_launch_kernelPfiiii_param_4
)
{
	.reg .pred 	%p<80>;
	.reg .b16 	%rs<17>;
	.reg .b32 	%r<406>;
	.reg .b32 	%f<303>;
	.reg .b64 	%rd<83>;
	// demoted variable
	.shared .align 4 .f32 _ZZ10potrf_tilePfE5temp2;
	ld.param.u64 	%rd3, [_Z27right_looking_launch_kernelPfiiii_param_0];
	ld.param.u32 	%r113, [_Z27right_looking_launch_kernelPfiiii_param_1];
	ld.param.u32 	%r114, [_Z27right_looking_launch_kernelPfiiii_param_2];
	ld.param.u32 	%r115, [_Z27right_looking_launch_kernelPfiiii_param_3];
	ld.param.u32 	%r116, [_Z27right_looking_launch_kernelPfiiii_param_4];
	cvta.to.global.u64 	%rd1, %rd3;
	mov.u32 	%r1, %tid.x;
	shr.s32 	%r117, %r113, 31;
	shr.u32 	%r118, %r117, 27;
	add.s32 	%r119, %r113, %r118;
	shr.s32 	%r2, %r119, 5;
	setp.lt.s32 	%p1, %r113, 32;
	@%p1 bra 	$L__BB0_76;
	mul.lo.s32 	%r121, %r116, %r115;
	mov.u32 	%r3, %ntid.z;
	mov.u32 	%r4, %tid.z;
	mov.u32 	%r5, %ntid.y;
	mov.u32 	%r6, %tid.y;
	mov.u32 	%r122, %ctaid.x;
	mov.u32 	%r123, %ntid.x;
	mad.lo.s32 	%r7, %r122, %r123, %r1;
	shl.b32 	%r8, %r4, 5;
	add.s32 	%r9, %r8, %r6;
	shl.b32 	%r124, %r1, 10;
	add.s32 	%r125, %r9, %r124;
	add.s32 	%r126, %r125, %r121;
	shl.b32 	%r127, %r126, 2;
	mov.u32 	%r128, row_data;
	add.s32 	%r10, %r128, %r127;
	add.s32 	%r129, %r121, %r124;
	shl.b32 	%r130, %r129, 2;
	add.s32 	%r11, %r128, %r130;
	mad.lo.s32 	%r12, %r4, 132, %r11;
	shl.b32 	%r131, %r9, 2;
	add.s32 	%r13, %r11, %r131;
	min.u32 	%r14, %r4, %r6;
	shl.b32 	%r15, %r6, 5;
	mul.lo.s32 	%r132, %r116, %r1;
	add.s32 	%r16, %r132, %r6;
	shl.b32 	%r133, %r132, 2;
	add.s32 	%r17, %r128, %r133;
	and.b32  	%r18, %r2, 7;
	and.b32  	%r19, %r2, 3;
	mov.b32 	%r378, 0;
$L__BB0_2:
	mov.u32 	%r29, %r378;
	setp.lt.u32 	%p2, %r4, %r6;
	mad.lo.s32 	%r134, %r29, %r3, %r4;
	mad.lo.s32 	%r30, %r29, %r5, %r6;
	mad.lo.s32 	%r135, %r134, %r113, %r30;
	mad.lo.s32 	%r136, %r135, %r114, %r7;
	mul.wide.u32 	%rd4, %r136, 4;
	add.s64 	%rd2, %rd1, %rd4;
	mov.f32 	%f301, 0f00000000;
	@%p2 bra 	$L__BB0_4;
	ld.global.f32 	%f301, [%rd2];
$L__BB0_4:
	st.shared.f32 	[%r10], %f301;
	bar.sync 	0;
	mov.b32 	%r379, 0;
$L__BB0_5:
	setp.ne.s32 	%p3, %r6, %r4;
	setp.ne.s32 	%p4, %r6, %r379;
	or.pred  	%p5, %p3, %p4;
	@%p5 bra 	$L__BB0_7;
	ld.shared.f32 	%f6, [%r12];
	sqrt.rn.f32 	%f7, %f6;
	st.shared.f32 	[%r12], %f7;
	st.shared.f32 	[_ZZ10potrf_tilePfE5temp2], %f7;
$L__BB0_7:
	setp.ge.u32 	%p7, %r6, %r4;
	bar.sync 	0;
	or.pred  	%p8, %p7, %p4;
	@%p8 bra 	$L__BB0_9;
	ld.shared.f32 	%f8, [%r13];
	ld.shared.f32 	%f9, [_ZZ10potrf_tilePfE5temp2];
	div.rn.f32 	%f10, %f8, %f9;
	st.shared.f32 	[%r13], %f10;
$L__BB0_9:
	setp.gt.u32 	%p9, %r6, %r4;
	bar.sync 	0;
	setp.ge.u32 	%p10, %r379, %r14;
	add.s32 	%r138, %r15, %r379;
	shl.b32 	%r139, %r138, 2;
	add.s32 	%r32, %r11, %r139;
	add.s32 	%r140, %r8, %r379;
	shl.b32 	%r141, %r140, 2;
	add.s32 	%r33, %r11, %r141;
	or.pred  	%p11, %p9, %p10;
	@%p11 bra 	$L__BB0_11;
	ld.shared.f32 	%f11, [%r32];
	ld.shared.f32 	%f12, [%r33];
	mul.f32 	%f13, %f11, %f12;
	ld.shared.f32 	%f14, [%r13];
	sub.f32 	%f15, %f14, %f13;
	st.shared.f32 	[%r13], %f15;
$L__BB0_11:
	bar.sync 	0;
	add.s32 	%r34, %r379, 1;
	setp.ne.s32 	%p13, %r6, %r34;
	or.pred  	%p14, %p3, %p13;
	@%p14 bra 	$L__BB0_13;
	ld.shared.f32 	%f16, [%r12];
	sqrt.rn.f32 	%f17, %f16;
	st.shared.f32 	[%r12], %f17;
	st.shared.f32 	[_ZZ10potrf_tilePfE5temp2], %f17;
$L__BB0_13:
	bar.sync 	0;
	or.pred  	%p17, %p7, %p13;
	@%p17 bra 	$L__BB0_15;
	ld.shared.f32 	%f18, [%r13];
	ld.shared.f32 	%f19, [_ZZ10potrf_tilePfE5temp2];
	div.rn.f32 	%f20, %f18, %f19;
	st.shared.f32 	[%r13], %f20;
$L__BB0_15:
	bar.sync 	0;
	setp.ge.u32 	%p19, %r34, %r14;
	or.pred  	%p20, %p9, %p19;
	@%p20 bra 	$L__BB0_17;
	ld.shared.f32 	%f21, [%r32+4];
	ld.shared.f32 	%f22, [%r33+4];
	mul.f32 	%f23, %f21, %f22;
	ld.shared.f32 	%f24, [%r13];
	sub.f32 	%f25, %f24, %f23;
	st.shared.f32 	[%r13], %f25;
$L__BB0_17:
	bar.sync 	0;
	add.s32 	%r35, %r379, 2;
	setp.ne.s32 	%p22, %r6, %r35;
	or.pred  	%p23, %p3, %p22;
	@%p23 bra 	$L__BB0_19;
	ld.shared.f32 	%f26, [%r12];
	sqrt.rn.f32 	%f27, %f26;
	st.shared.f32 	[%r12], %f27;
	st.shared.f32 	[_ZZ10potrf_tilePfE5temp2], %f27;
$L__BB0_19:
	setp.ge.u32 	%p25, %r6, %r4;
	bar.sync 	0;
	or.pred  	%p26, %p25, %p22;
	@%p26 bra 	$L__BB0_21;
	ld.shared.f32 	%f28, [%r13];
	ld.shared.f32 	%f29, [_ZZ10potrf_tilePfE5temp2];
	div.rn.f32 	%f30, %f28, %f29;
	st.shared.f32 	[%r13], %f30;
$L__BB0_21:
	setp.gt.u32 	%p27, %r6, %r4;
	bar.sync 	0;
	setp.ge.u32 	%p28, %r35, %r14;
	or.pred  	%p29, %p27, %p28;
	@%p29 bra 	$L__BB0_23;
	ld.shared.f32 	%f31, [%r32+8];
	ld.shared.f32 	%f32, [%r33+8];
	mul.f32 	%f33, %f31, %f32;
	ld.shared.f32 	%f34, [%r13];
	sub.f32 	%f35, %f34, %f33;
	st.shared.f32 	[%r13], %f35;
$L__BB0_23:
	setp.ne.s32 	%p30, %r6, %r4;
	bar.sync 	0;
	add.s32 	%r36, %r379, 3;
	setp.ne.s32 	%p31, %r6, %r36;
	or.pred  	%p32, %p30, %p31;
	@%p32 bra 	$L__BB0_25;
	ld.shared.f32 	%f36, [%r12];
	sqrt.rn.f32 	%f37, %f36;
	st.shared.f32 	[%r12], %f37;
	st.shared.f32 	[_ZZ10potrf_tilePfE5temp2], %f37;
$L__BB0_25:
	bar.sync 	0;
	or.pred  	%p35, %p25, %p31;
	@%p35 bra 	$L__BB0_27;
	ld.shared.f32 	%f38, [%r13];
	ld.shared.f32 	%f39, [_ZZ10potrf_tilePfE5temp2];
	div.rn.f32 	%f40, %f38, %f39;
	st.shared.f32 	[%r13], %f40;
$L__BB0_27:
	bar.sync 	0;
	setp.ge.u32 	%p37, %r36, %r14;
	or.pred  	%p38, %p27, %p37;
	@%p38 bra 	$L__BB0_29;
	ld.shared.f32 	%f41, [%r32+12];
	ld.shared.f32 	%f42, [%r33+12];
	mul.f32 	%f43, %f41, %f42;
	ld.shared.f32 	%f44, [%r13];
	sub.f32 	%f45, %f44, %f43;
	st.shared.f32 	[%r13], %f45;
$L__BB0_29:
	bar.sync 	0;
	add.s32 	%r379, %r379, 4;
	setp.ne.s32 	%p39, %r379, 32;
	@%p39 bra 	$L__BB0_5;
	setp.lt.u32 	%p40, %r4, %r6;
	mov.f32 	%f302, 0f00000000;
	@%p40 bra 	$L__BB0_32;
	ld.shared.f32 	%f302, [%r10];
$L__BB0_32:
	add.s32 	%r143, %r2, -1;
	setp.lt.u32 	%p41, %r143, 7;
	st.global.f32 	[%rd2], %f302;
	bar.sync 	0;
	mov.b32 	%r382, 0;
	@%p41 bra 	$L__BB0_35;
	mov.b32 	%r380, 0;
$L__BB0_34:
	.pragma "nounroll";
	mad.lo.s32 	%r145, %r380, %r3, %r4;
	mad.lo.s32 	%r146, %r145, %r113, %r30;
	mad.lo.s32 	%r147, %r146, %r114, %r7;
	mul.wide.u32 	%rd5, %r147, 4;
	add.s64 	%rd6, %rd1, %rd5;
	ld.global.f32 	%f47, [%rd6];
	shl.b32 	%r148, %r145, 5;
	add.s32 	%r149, %r16, %r148;
	shl.b32 	%r150, %r149, 2;
	mov.u32 	%r151, row_data;
	add.s32 	%r152, %r151, %r150;
	st.shared.f32 	[%r152], %f47;
	add.s32 	%r153, %r145, %r3;
	mad.lo.s32 	%r154, %r153, %r113, %r30;
	mad.lo.s32 	%r155, %r154, %r114, %r7;
	mul.wide.u32 	%rd7, %r155, 4;
	add.s64 	%rd8, %rd1, %rd7;
	ld.global.f32 	%f48, [%rd8];
	shl.b32 	%r156, %r153, 5;
	add.s32 	%r157, %r156, %r16;
	shl.b32 	%r158, %r157, 2;
	add.s32 	%r159, %r151, %r158;
	st.shared.f32 	[%r159], %f48;
	add.s32 	%r160, %r153, %r3;
	mad.lo.s32 	%r161, %r160, %r113, %r30;
	mad.lo.s32 	%r162, %r161, %r114, %r7;
	mul.wide.u32 	%rd9, %r162, 4;
	add.s64 	%rd10, %rd1, %rd9;
	ld.global.f32 	%f49, [%rd10];
	shl.b32 	%r163, %r160, 5;
	add.s32 	%r164, %r163, %r16;
	shl.b32 	%r165, %r164, 2;
	add.s32 	%r166, %r151, %r165;
	st.shared.f32 	[%r166], %f49;
	add.s32 	%r167, %r160, %r3;
	mad.lo.s32 	%r168, %r167, %r113, %r30;
	mad.lo.s32 	%r169, %r168, %r114, %r7;
	mul.wide.u32 	%rd11, %r169, 4;
	add.s64 	%rd12, %rd1, %rd11;
	ld.global.f32 	%f50, [%rd12];
	shl.b32 	%r170, %r167, 5;
	add.s32 	%r171, %r170, %r16;
	shl.b32 	%r172, %r171, 2;
	add.s32 	%r173, %r151, %r172;
	st.shared.f32 	[%r173], %f50;
	add.s32 	%r174, %r167, %r3;
	mad.lo.s32 	%r175, %r174, %r113, %r30;
	mad.lo.s32 	%r176, %r175, %r114, %r7;
	mul.wide.u32 	%rd13, %r176, 4;
	add.s64 	%rd14, %rd1, %rd13;
	ld.global.f32 	%f51, [%rd14];
	shl.b32 	%r177, %r174, 5;
	add.s32 	%r178, %r177, %r16;
	shl.b32 	%r179, %r178, 2;
	add.s32 	%r180, %r151, %r179;
	st.shared.f32 	[%r180], %f51;
	add.s32 	%r181, %r174, %r3;
	mad.lo.s32 	%r182, %r181, %r113, %r30;
	mad.lo.s32 	%r183, %r182, %r114, %r7;
	mul.wide.u32 	%rd15, %r183, 4;
	add.s64 	%rd16, %rd1, %rd15;
	ld.global.f32 	%f52, [%rd16];
	shl.b32 	%r184, %r181, 5;
	add.s32 	%r185, %r184, %r16;
	shl.b32 	%r186, %r185, 2;
	add.s32 	%r187, %r151, %r186;
	st.shared.f32 	[%r187], %f52;
	add.s32 	%r188, %r181, %r3;
	mad.lo.s32 	%r189, %r188, %r113, %r30;
	mad.lo.s32 	%r190, %r189, %r114, %r7;
	mul.wide.u32 	%rd17, %r190, 4;
	add.s64 	%rd18, %rd1, %rd17;
	ld.global.f32 	%f53, [%rd18];
	shl.b32 	%r191, %r188, 5;
	add.s32 	%r192, %r191, %r16;
	shl.b32 	%r193, %r192, 2;
	add.s32 	%r194, %r151, %r193;
	st.shared.f32 	[%r194], %f53;
	add.s32 	%r195, %r188, %r3;
	mad.lo.s32 	%r196, %r195, %r113, %r30;
	mad.lo.s32 	%r197, %r196, %r114, %r7;
	mul.wide.u32 	%rd19, %r197, 4;
	add.s64 	%rd20, %rd1, %rd19;
	ld.global.f32 	%f54, [%rd20];
	shl.b32 	%r198, %r195, 5;
	add.s32 	%r199, %r198, %r16;
	shl.b32 	%r200, %r199, 2;
	add.s32 	%r201, %r151, %r200;
	st.shared.f32 	[%r201], %f54;
	add.s32 	%r380, %r380, 8;
	and.b32  	%r382, %r2, 67108856;
	setp.ne.s32 	%p42, %r380, %r382;
	@%p42 bra 	$L__BB0_34;
$L__BB0_35:
	setp.eq.s32 	%p43, %r18, 0;
	@%p43 bra 	$L__BB0_43;
	add.s32 	%r202, %r18, -1;
	setp.lt.u32 	%p44, %r202, 3;
	@%p44 bra 	$L__BB0_38;
	mad.lo.s32 	%r203, %r382, %r3, %r4;
	mad.lo.s32 	%r204, %r203, %r113, %r30;
	mad.lo.s32 	%r205, %r204, %r114, %r7;
	mul.wide.u32 	%rd21, %r205, 4;
	add.s64 	%rd22, %rd1, %rd21;
	ld.global.f32 	%f55, [%rd22];
	shl.b32 	%r206, %r203, 5;
	add.s32 	%r207, %r16, %r206;
	shl.b32 	%r208, %r207, 2;
	mov.u32 	%r209, row_data;
	add.s32 	%r210, %r209, %r208;
	st.shared.f32 	[%r210], %f55;
	add.s32 	%r211, %r203, %r3;
	mad.lo.s32 	%r212, %r211, %r113, %r30;
	mad.lo.s32 	%r213, %r212, %r114, %r7;
	mul.wide.u32 	%rd23, %r213, 4;
	add.s64 	%rd24, %rd1, %rd23;
	ld.global.f32 	%f56, [%rd24];
	shl.b32 	%r214, %r211, 5;
	add.s32 	%r215, %r214, %r16;
	shl.b32 	%r216, %r215, 2;
	add.s32 	%r217, %r209, %r216;
	st.shared.f32 	[%r217], %f56;
	add.s32 	%r218, %r211, %r3;
	mad.lo.s32 	%r219, %r218, %r113, %r30;
	mad.lo.s32 	%r220, %r219, %r114, %r7;
	mul.wide.u32 	%rd25, %r220, 4;
	add.s64 	%rd26, %rd1, %rd25;
	ld.global.f32 	%f57, [%rd26];
	shl.b32 	%r221, %r218, 5;
	add.s32 	%r222, %r221, %r16;
	shl.b32 	%r223, %r222, 2;
	add.s32 	%r224, %r209, %r223;
	st.shared.f32 	[%r224], %f57;
	add.s32 	%r225, %r218, %r3;
	mad.lo.s32 	%r226, %r225, %r113, %r30;
	mad.lo.s32 	%r227, %r226, %r114, %r7;
	mul.wide.u32 	%rd27, %r227, 4;
	add.s64 	%rd28, %rd1, %rd27;
	ld.global.f32 	%f58, [%rd28];
	shl.b32 	%r228, %r225, 5;
	add.s32 	%r229, %r228, %r16;
	shl.b32 	%r230, %r229, 2;
	add.s32 	%r231, %r209, %r230;
	st.shared.f32 	[%r231], %f58;
	add.s32 	%r382, %r382, 4;
$L__BB0_38:
	setp.eq.s32 	%p45, %r19, 0;
	@%p45 bra 	$L__BB0_43;
	setp.eq.s32 	%p46, %r19, 1;
	@%p46 bra 	$L__BB0_41;
	mad.lo.s32 	%r232, %r382, %r3, %r4;
	mad.lo.s32 	%r233, %r232, %r113, %r30;
	mad.lo.s32 	%r234, %r233, %r114, %r7;
	mul.wide.u32 	%rd29, %r234, 4;
	add.s64 	%rd30, %rd1, %rd29;
	ld.global.f32 	%f59, [%rd30];
	shl.b32 	%r235, %r232, 5;
	add.s32 	%r236, %r16, %r235;
	shl.b32 	%r237, %r236, 2;
	mov.u32 	%r238, row_data;
	add.s32 	%r239, %r238, %r237;
	st.shared.f32 	[%r239], %f59;
	add.s32 	%r240, %r232, %r3;
	mad.lo.s32 	%r241, %r240, %r113, %r30;
	mad.lo.s32 	%r242, %r241, %r114, %r7;
	mul.wide.u32 	%rd31, %r242, 4;
	add.s64 	%rd32, %rd1, %rd31;
	ld.global.f32 	%f60, [%rd32];
	shl.b32 	%r243, %r240, 5;
	add.s32 	%r244, %r243, %r16;
	shl.b32 	%r245, %r244, 2;
	add.s32 	%r246, %r238, %r245;
	st.shared.f32 	[%r246], %f60;
	add.s32 	%r382, %r382, 2;
$L__BB0_41:
	and.b32  	%r247, %r2, 1;
	setp.eq.b32 	%p47, %r247, 1;
	not.pred 	%p48, %p47;
	@%p48 bra 	$L__BB0_43;
	mad.lo.s32 	%r248, %r382, %r3, %r4;
	mad.lo.s32 	%r249, %r248, %r113, %r30;
	mad.lo.s32 	%r250, %r249, %r114, %r7;
	mul.wide.u32 	%rd33, %r250, 4;
	add.s64 	%rd34, %rd1, %rd33;
	ld.global.f32 	%f61, [%rd34];
	shl.b32 	%r251, %r248, 5;
	add.s32 	%r252, %r16, %r251;
	shl.b32 	%r253, %r252, 2;
	mov.u32 	%r254, row_data;
	add.s32 	%r255, %r254, %r253;
	st.shared.f32 	[%r255], %f61;
$L__BB0_43:
	bar.sync 	0;
	add.s32 	%r378, %r29, 1;
	setp.ge.s32 	%p49, %r378, %r2;
	@%p49 bra 	$L__BB0_67;
	shl.b32 	%r47, %r30, 5;
	add.s32 	%r256, %r47, %r6;
	shl.b32 	%r257, %r256, 2;
	add.s32 	%r48, %r17, %r257;
	mov.u32 	%r384, %r378;
	mov.u32 	%r385, %r29;
$L__BB0_45:
	mov.u32 	%r50, %r385;
	mov.u32 	%r385, %r384;
	mul.lo.s32 	%r259, %r385, %r3;
	add.s32 	%r51, %r259, %r4;
	shl.b32 	%r52, %r51, 5;
	shl.b32 	%r260, %r259, 5;
	add.s32 	%r261, %r9, %r260;
	shl.b32 	%r262, %r261, 2;
	add.s32 	%r53, %r17, %r262;
	mov.b32 	%r386, 0;
$L__BB0_46:
	setp.ne.s32 	%p50, %r6, %r386;
	@%p50 bra 	$L__BB0_48;
	ld.shared.f32 	%f62, [%r53];
	ld.shared.f32 	%f63, [%r48];
	div.rn.f32 	%f64, %f62, %f63;
	st.shared.f32 	[%r53], %f64;
$L__BB0_48:
	bar.sync 	0;
	setp.le.u32 	%p51, %r6, %r386;
	add.s32 	%r263, %r47, %r386;
	shl.b32 	%r264, %r263, 2;
	add.s32 	%r57, %r17, %r264;
	add.s32 	%r265, %r52, %r386;
	shl.b32 	%r266, %r265, 2;
	add.s32 	%r58, %r17, %r266;
	@%p51 bra 	$L__BB0_50;
	ld.shared.f32 	%f65, [%r57];
	ld.shared.f32 	%f66, [%r58];
	mul.f32 	%f67, %f65, %f66;
	ld.shared.f32 	%f68, [%r53];
	sub.f32 	%f69, %f68, %f67;
	st.shared.f32 	[%r53], %f69;
$L__BB0_50:
	bar.sync 	0;
	add.s32 	%r59, %r386, 1;
	setp.ne.s32 	%p52, %r6, %r59;
	@%p52 bra 	$L__BB0_52;
	ld.shared.f32 	%f70, [%r53];
	ld.shared.f32 	%f71, [%r48];
	div.rn.f32 	%f72, %f70, %f71;
	st.shared.f32 	[%r53], %f72;
$L__BB0_52:
	bar.sync 	0;
	setp.le.u32 	%p53, %r6, %r59;
	@%p53 bra 	$L__BB0_54;
	ld.shared.f32 	%f73, [%r57+4];
	ld.shared.f32 	%f74, [%r58+4];
	mul.f32 	%f75, %f73, %f74;
	ld.shared.f32 	%f76, [%r53];
	sub.f32 	%f77, %f76, %f75;
	st.shared.f32 	[%r53], %f77;
$L__BB0_54:
	bar.sync 	0;
	add.s32 	%r60, %r386, 2;
	setp.ne.s32 	%p54, %r6, %r60;
	@%p54 bra 	$L__BB0_56;
	ld.shared.f32 	%f78, [%r53];
	ld.shared.f32 	%f79, [%r48];
	div.rn.f32 	%f80, %f78, %f79;
	st.shared.f32 	[%r53], %f80;
$L__BB0_56:
	bar.sync 	0;
	setp.le.u32 	%p55, %r6, %r60;
	@%p55 bra 	$L__BB0_58;
	ld.shared.f32 	%f81, [%r57+8];
	ld.shared.f32 	%f82, [%r58+8];
	mul.f32 	%f83, %f81, %f82;
	ld.shared.f32 	%f84, [%r53];
	sub.f32 	%f85, %f84, %f83;
	st.shared.f32 	[%r53], %f85;
$L__BB0_58:
	bar.sync 	0;
	add.s32 	%r61, %r386, 3;
	setp.ne.s32 	%p56, %r6, %r61;
	@%p56 bra 	$L__BB0_60;
	ld.shared.f32 	%f86, [%r53];
	ld.shared.f32 	%f87, [%r48];
	div.rn.f32 	%f88, %f86, %f87;
	st.shared.f32 	[%r53], %f88;
$L__BB0_60:
	bar.sync 	0;
	setp.le.u32 	%p57, %r6, %r61;
	@%p57 bra 	$L__BB0_62;
	ld.shared.f32 	%f89, [%r57+12];
	ld.shared.f32 	%f90, [%r58+12];
	mul.f32 	%f91, %f89, %f90;
	ld.shared.f32 	%f92, [%r53];
	sub.f32 	%f93, %f92, %f91;
	st.shared.f32 	[%r53], %f93;
$L__BB0_62:
	bar.sync 	0;
	add.s32 	%r386, %r386, 4;
	setp.eq.s32 	%p58, %r386, 32;
	@%p58 bra 	$L__BB0_63;
	bra.uni 	$L__BB0_46;
$L__BB0_63:
	setp.ge.u32 	%p59, %r29, %r50;
	shl.b32 	%r267, %r52, 2;
	add.s32 	%r54, %r17, %r267;
	mov.u32 	%r388, %r378;
	@%p59 bra 	$L__BB0_66;
	mul.lo.s32 	%r55, %r51, %r113;
	mov.u32 	%r387, %r378;
$L__BB0_65:
	mad.lo.s32 	%r268, %r387, %r5, %r6;
	add.s32 	%r269, %r268, %r55;
	mad.lo.s32 	%r270, %r269, %r114, %r7;
	mul.wide.u32 	%rd35, %r270, 4;
	add.s64 	%rd36, %rd1, %rd35;
	ld.global.f32 	%f94, [%rd36];
	st.shared.f32 	[%r10], %f94;
	bar.sync 	0;
	ld.shared.f32 	%f95, [%r54];
	shl.b32 	%r271, %r268, 7;
	add.s32 	%r272, %r17, %r271;
	ld.shared.f32 	%f96, [%r272];
	fma.rn.f32 	%f97, %f95, %f96, 0f00000000;
	ld.shared.f32 	%f98, [%r54+4];
	ld.shared.f32 	%f99, [%r272+4];
	fma.rn.f32 	%f100, %f98, %f99, %f97;
	ld.shared.f32 	%f101, [%r54+8];
	ld.shared.f32 	%f102, [%r272+8];
	fma.rn.f32 	%f103, %f101, %f102, %f100;
	ld.shared.f32 	%f104, [%r54+12];
	ld.shared.f32 	%f105, [%r272+12];
	fma.rn.f32 	%f106, %f104, %f105, %f103;
	ld.shared.f32 	%f107, [%r54+16];
	ld.shared.f32 	%f108, [%r272+16];
	fma.rn.f32 	%f109, %f107, %f108, %f106;
	ld.shared.f32 	%f110, [%r54+20];
	ld.shared.f32 	%f111, [%r272+20];
	fma.rn.f32 	%f112, %f110, %f111, %f109;
	ld.shared.f32 	%f113, [%r54+24];
	ld.shared.f32 	%f114, [%r272+24];
	fma.rn.f32 	%f115, %f113, %f114, %f112;
	ld.shared.f32 	%f116, [%r54+28];
	ld.shared.f32 	%f117, [%r272+28];
	fma.rn.f32 	%f118, %f116, %f117, %f115;
	ld.shared.f32 	%f119, [%r54+32];
	ld.shared.f32 	%f120, [%r272+32];
	fma.rn.f32 	%f121, %f119, %f120, %f118;
	ld.shared.f32 	%f122, [%r54+36];
	ld.shared.f32 	%f123, [%r272+36];
	fma.rn.f32 	%f124, %f122, %f123, %f121;
	ld.shared.f32 	%f125, [%r54+40];
	ld.shared.f32 	%f126, [%r272+40];
	fma.rn.f32 	%f127, %f125, %f126, %f124;
	ld.shared.f32 	%f128, [%r54+44];
	ld.shared.f32 	%f129, [%r272+44];
	fma.rn.f32 	%f130, %f128, %f129, %f127;
	ld.shared.f32 	%f131, [%r54+48];
	ld.shared.f32 	%f132, [%r272+48];
	fma.rn.f32 	%f133, %f131, %f132, %f130;
	ld.shared.f32 	%f134, [%r54+52];
	ld.shared.f32 	%f135, [%r272+52];
	fma.rn.f32 	%f136, %f134, %f135, %f133;
	ld.shared.f32 	%f137, [%r54+56];
	ld.shared.f32 	%f138, [%r272+56];
	fma.rn.f32 	%f139, %f137, %f138, %f136;
	ld.shared.f32 	%f140, [%r54+60];
	ld.shared.f32 	%f141, [%r272+60];
	fma.rn.f32 	%f142, %f140, %f141, %f139;
	ld.shared.f32 	%f143, [%r54+64];
	ld.shared.f32 	%f144, [%r272+64];
	fma.rn.f32 	%f145, %f143, %f144, %f142;
	ld.shared.f32 	%f146, [%r54+68];
	ld.shared.f32 	%f147, [%r272+68];
	fma.rn.f32 	%f148, %f146, %f147, %f145;
	ld.shared.f32 	%f149, [%r54+72];
	ld.shared.f32 	%f150, [%r272+72];
	fma.rn.f32 	%f151, %f149, %f150, %f148;
	ld.shared.f32 	%f152, [%r54+76];
	ld.shared.f32 	%f153, [%r272+76];
	fma.rn.f32 	%f154, %f152, %f153, %f151;
	ld.shared.f32 	%f155, [%r54+80];
	ld.shared.f32 	%f156, [%r272+80];
	fma.rn.f32 	%f157, %f155, %f156, %f154;
	ld.shared.f32 	%f158, [%r54+84];
	ld.shared.f32 	%f159, [%r272+84];
	fma.rn.f32 	%f160, %f158, %f159, %f157;
	ld.shared.f32 	%f161, [%r54+88];
	ld.shared.f32 	%f162, [%r272+88];
	fma.rn.f32 	%f163, %f161, %f162, %f160;
	ld.shared.f32 	%f164, [%r54+92];
	ld.shared.f32 	%f165, [%r272+92];
	fma.rn.f32 	%f166, %f164, %f165, %f163;
	ld.shared.f32 	%f167, [%r54+96];
	ld.shared.f32 	%f168, [%r272+96];
	fma.rn.f32 	%f169, %f167, %f168, %f166;
	ld.shared.f32 	%f170, [%r54+100];
	ld.shared.f32 	%f171, [%r272+100];
	fma.rn.f32 	%f172, %f170, %f171, %f169;
	ld.shared.f32 	%f173, [%r54+104];
	ld.shared.f32 	%f174, [%r272+104];
	fma.rn.f32 	%f175, %f173, %f174, %f172;
	ld.shared.f32 	%f176, [%r54+108];
	ld.shared.f32 	%f177, [%r272+108];
	fma.rn.f32 	%f178, %f176, %f177, %f175;
	ld.shared.f32 	%f179, [%r54+112];
	ld.shared.f32 	%f180, [%r272+112];
	fma.rn.f32 	%f181, %f179, %f180, %f178;
	ld.shared.f32 	%f182, [%r54+116];
	ld.shared.f32 	%f183, [%r272+116];
	fma.rn.f32 	%f184, %f182, %f183, %f181;
	ld.shared.f32 	%f185, [%r54+120];
	ld.shared.f32 	%f186, [%r272+120];
	fma.rn.f32 	%f187, %f185, %f186, %f184;
	ld.shared.f32 	%f188, [%r54+124];
	ld.shared.f32 	%f189, [%r272+124];
	fma.rn.f32 	%f190, %f188, %f189, %f187;
	ld.shared.f32 	%f191, [%r10];
	sub.f32 	%f192, %f191, %f190;
	st.shared.f32 	[%r10], %f192;
	bar.sync 	0;
	ld.shared.f32 	%f193, [%r10];
	st.global.f32 	[%rd36], %f193;
	bar.sync 	0;
	add.s32 	%r387, %r387, 1;
	setp.ne.s32 	%p60, %r387, %r385;
	mov.u32 	%r388, %r385;
	@%p60 bra 	$L__BB0_65;
$L__BB0_66:
	mad.lo.s32 	%r273, %r388, %r5, %r6;
	mad.lo.s32 	%r274, %r51, %r113, %r273;
	mad.lo.s32 	%r275, %r274, %r114, %r7;
	mul.wide.u32 	%rd37, %r275, 4;
	add.s64 	%rd38, %rd1, %rd37;
	ld.global.f32 	%f194, [%rd38];
	st.shared.f32 	[%r10], %f194;
	bar.sync 	0;
	ld.shared.f32 	%f195, [%r54];
	shl.b32 	%r276, %r273, 7;
	add.s32 	%r277, %r17, %r276;
	ld.shared.f32 	%f196, [%r277];
	fma.rn.f32 	%f197, %f195, %f196, 0f00000000;
	ld.shared.f32 	%f198, [%r54+4];
	ld.shared.f32 	%f199, [%r277+4];
	fma.rn.f32 	%f200, %f198, %f199, %f197;
	ld.shared.f32 	%f201, [%r54+8];
	ld.shared.f32 	%f202, [%r277+8];
	fma.rn.f32 	%f203, %f201, %f202, %f200;
	ld.shared.f32 	%f204, [%r54+12];
	ld.shared.f32 	%f205, [%r277+12];
	fma.rn.f32 	%f206, %f204, %f205, %f203;
	ld.shared.f32 	%f207, [%r54+16];
	ld.shared.f32 	%f208, [%r277+16];
	fma.rn.f32 	%f209, %f207, %f208, %f206;
	ld.shared.f32 	%f210, [%r54+20];
	ld.shared.f32 	%f211, [%r277+20];
	fma.rn.f32 	%f212, %f210, %f211, %f209;
	ld.shared.f32 	%f213, [%r54+24];
	ld.shared.f32 	%f214, [%r277+24];
	fma.rn.f32 	%f215, %f213, %f214, %f212;
	ld.shared.f32 	%f216, [%r54+28];
	ld.shared.f32 	%f217, [%r277+28];
	fma.rn.f32 	%f218, %f216, %f217, %f215;
	ld.shared.f32 	%f219, [%r54+32];
	ld.shared.f32 	%f220, [%r277+32];
	fma.rn.f32 	%f221, %f219, %f220, %f218;
	ld.shared.f32 	%f222, [%r54+36];
	ld.shared.f32 	%f223, [%r277+36];
	fma.rn.f32 	%f224, %f222, %f223, %f221;
	ld.shared.f32 	%f225, [%r54+40];
	ld.shared.f32 	%f226, [%r277+40];
	fma.rn.f32 	%f227, %f225, %f226, %f224;
	ld.shared.f32 	%f228, [%r54+44];
	ld.shared.f32 	%f229, [%r277+44];
	fma.rn.f32 	%f230, %f228, %f229, %f227;
	ld.shared.f32 	%f231, [%r54+48];
	ld.shared.f32 	%f232, [%r277+48];
	fma.rn.f32 	%f233, %f231, %f232, %f230;
	ld.shared.f32 	%f234, [%r54+52];
	ld.shared.f32 	%f235, [%r277+52];
	fma.rn.f32 	%f236, %f234, %f235, %f233;
	ld.shared.f32 	%f237, [%r54+56];
	ld.shared.f32 	%f238, [%r277+56];
	fma.rn.f32 	%f239, %f237, %f238, %f236;
	ld.shared.f32 	%f240, [%r54+60];
	ld.shared.f32 	%f241, [%r277+60];
	fma.rn.f32 	%f242, %f240, %f241, %f239;
	ld.shared.f32 	%f243, [%r54+64];
	ld.shared.f32 	%f244, [%r277+64];
	fma.rn.f32 	%f245, %f243, %f244, %f242;
	ld.shared.f32 	%f246, [%r54+68];
	ld.shared.f32 	%f247, [%r277+68];
	fma.rn.f32 	%f248, %f246, %f247, %f245;
	ld.shared.f32 	%f249, [%r54+72];
	ld.shared.f32 	%f250, [%r277+72];
	fma.rn.f32 	%f251, %f249, %f250, %f248;
	ld.shared.f32 	%f252, [%r54+76];
	ld.shared.f32 	%f253, [%r277+76];
	fma.rn.f32 	%f254, %f252, %f253, %f251;
	ld.shared.f32 	%f255, [%r54+80];
	ld.shared.f32 	%f256, [%r277+80];
	fma.rn.f32 	%f257, %f255, %f256, %f254;
	ld.shared.f32 	%f258, [%r54+84];
	ld.shared.f32 	%f259, [%r277+84];
	fma.rn.f32 	%f260, %f258, %f259, %f257;
	ld.shared.f32 	%f261, [%r54+88];
	ld.shared.f32 	%f262, [%r277+88];
	fma.rn.f32 	%f263, %f261, %f262, %f260;
	ld.shared.f32 	%f264, [%r54+92];
	ld.shared.f32 	%f265, [%r277+92];
	fma.rn.f32 	%f266, %f264, %f265, %f263;
	ld.shared.f32 	%f267, [%r54+96];
	ld.shared.f32 	%f268, [%r277+96];
	fma.rn.f32 	%f269, %f267, %f268, %f266;
	ld.shared.f32 	%f270, [%r54+100];
	ld.shared.f32 	%f271, [%r277+100];
	fma.rn.f32 	%f272, %f270, %f271, %f269;
	ld.shared.f32 	%f273, [%r54+104];
	ld.shared.f32 	%f274, [%r277+104];
	fma.rn.f32 	%f275, %f273, %f274, %f272;
	ld.shared.f32 	%f276, [%r54+108];
	ld.shared.f32 	%f277, [%r277+108];
	fma.rn.f32 	%f278, %f276, %f277, %f275;
	ld.shared.f32 	%f279, [%r54+112];
	ld.shared.f32 	%f280, [%r277+112];
	fma.rn.f32 	%f281, %f279, %f280, %f278;
	ld.shared.f32 	%f282, [%r54+116];
	ld.shared.f32 	%f283, [%r277+116];
	fma.rn.f32 	%f284, %f282, %f283, %f281;
	ld.shared.f32 	%f285, [%r54+120];
	ld.shared.f32 	%f286, [%r277+120];
	fma.rn.f32 	%f287, %f285, %f286, %f284;
	ld.shared.f32 	%f288, [%r54+124];
	ld.shared.f32 	%f289, [%r277+124];
	fma.rn.f32 	%f290, %f288, %f289, %f287;
	ld.shared.f32 	%f291, [%r10];
	sub.f32 	%f292, %f291, %f290;
	st.shared.f32 	[%r10], %f292;
	bar.sync 	0;
	ld.shared.f32 	%f293, [%r10];
	st.global.f32 	[%rd38], %f293;
	bar.sync 	0;
	add.s32 	%r384, %r385, 1;
	setp.eq.s32 	%p61, %r384, %r2;
	@%p61 bra 	$L__BB0_67;
	bra.uni 	$L__BB0_45;
$L__BB0_67:
	add.s32 	%r279, %r2, -1;
	setp.lt.u32 	%p62, %r279, 3;
	mov.b32 	%r391, 0;
	@%p62 bra 	$L__BB0_70;
	mov.b32 	%r389, 0;
$L__BB0_69:
	.pragma "nounroll";
	mad.lo.s32 	%r281, %r389, %r3, %r4;
	shl.b32 	%r282, %r281, 5;
	add.s32 	%r283, %r16, %r282;
	shl.b32 	%r284, %r283, 2;
	mov.u32 	%r285, row_data;
	add.s32 	%r286, %r285, %r284;
	ld.shared.f32 	%f294, [%r286];
	mad.lo.s32 	%r287, %r281, %r113, %r30;
	mad.lo.s32 	%r288, %r287, %r114, %r7;
	mul.wide.u32 	%rd39, %r288, 4;
	add.s64 	%rd40, %rd1, %rd39;
	st.global.f32 	[%rd40], %f294;
	add.s32 	%r289, %r281, %r3;
	shl.b32 	%r290, %r289, 5;
	add.s32 	%r291, %r290, %r16;
	shl.b32 	%r292, %r291, 2;
	add.s32 	%r293, %r285, %r292;
	ld.shared.f32 	%f295, [%r293];
	mad.lo.s32 	%r294, %r289, %r113, %r30;
	mad.lo.s32 	%r295, %r294, %r114, %r7;
	mul.wide.u32 	%rd41, %r295, 4;
	add.s64 	%rd42, %rd1, %rd41;
	st.global.f32 	[%rd42], %f295;
	add.s32 	%r296, %r289, %r3;
	shl.b32 	%r297, %r296, 5;
	add.s32 	%r298, %r297, %r16;
	shl.b32 	%r299, %r298, 2;
	add.s32 	%r300, %r285, %r299;
	ld.shared.f32 	%f296, [%r300];
	mad.lo.s32 	%r301, %r296, %r113, %r30;
	mad.lo.s32 	%r302, %r301, %r114, %r7;
	mul.wide.u32 	%rd43, %r302, 4;
	add.s64 	%rd44, %rd1, %rd43;
	st.global.f32 	[%rd44], %f296;
	add.s32 	%r303, %r296, %r3;
	shl.b32 	%r304, %r303, 5;
	add.s32 	%r305, %r304, %r16;
	shl.b32 	%r306, %r305, 2;
	add.s32 	%r307, %r285, %r306;
	ld.shared.f32 	%f297, [%r307];
	mad.lo.s32 	%r308, %r303, %r113, %r30;
	mad.lo.s32 	%r309, %r308, %r114, %r7;
	mul.wide.u32 	%rd45, %r309, 4;
	add.s64 	%rd46, %rd1, %rd45;
	st.global.f32 	[%rd46], %f297;
	add.s32 	%r389, %r389, 4;
	and.b32  	%r391, %r2, 67108860;
	setp.ne.s32 	%p63, %r389, %r391;
	@%p63 bra 	$L__BB0_69;
$L__BB0_70:
	setp.eq.s32 	%p64, %r19, 0;
	@%p64 bra 	$L__BB0_75;
	setp.eq.s32 	%p65, %r19, 1;
	@%p65 bra 	$L__BB0_73;
	mad.lo.s32 	%r310, %r391, %r3, %r4;
	shl.b32 	%r311, %r310, 5;
	add.s32 	%r312, %r16, %r311;
	shl.b32 	%r313, %r312, 2;
	mov.u32 	%r314, row_data;
	add.s32 	%r315, %r314, %r313;
	ld.shared.f32 	%f298, [%r315];
	mad.lo.s32 	%r316, %r310, %r113, %r30;
	mad.lo.s32 	%r317, %r316, %r114, %r7;
	mul.wide.u32 	%rd47, %r317, 4;
	add.s64 	%rd48, %rd1, %rd47;
	st.global.f32 	[%rd48], %f298;
	add.s32 	%r318, %r310, %r3;
	shl.b32 	%r319, %r318, 5;
	add.s32 	%r320, %r319, %r16;
	shl.b32 	%r321, %r320, 2;
	add.s32 	%r322, %r314, %r321;
	ld.shared.f32 	%f299, [%r322];
	mad.lo.s32 	%r323, %r318, %r113, %r30;
	mad.lo.s32 	%r324, %r323, %r114, %r7;
	mul.wide.u32 	%rd49, %r324, 4;
	add.s64 	%rd50, %rd1, %rd49;
	st.global.f32 	[%rd50], %f299;
	add.s32 	%r391, %r391, 2;
$L__BB0_73:
	and.b32  	%r325, %r2, 1;
	setp.eq.b32 	%p66, %r325, 1;
	not.pred 	%p67, %p66;
	@%p67 bra 	$L__BB0_75;
	mad.lo.s32 	%r326, %r391, %r3, %r4;
	shl.b32 	%r327, %r326, 5;
	add.s32 	%r328, %r16, %r327;
	shl.b32 	%r329, %r328, 2;
	mov.u32 	%r330, row_data;
	add.s32 	%r331, %r330, %r329;
	ld.shared.f32 	%f300, [%r331];
	mad.lo.s32 	%r332, %r326, %r113, %r30;
	mad.lo.s32 	%r333, %r332, %r114, %r7;
	mul.wide.u32 	%rd51, %r333, 4;
	add.s64 	%rd52, %rd1, %rd51;
	st.global.f32 	[%rd52], %f300;
$L__BB0_75:
	bar.sync 	0;
	setp.eq.s32 	%p68, %r378, %r2;
	@%p68 bra 	$L__BB0_76;
	bra.uni 	$L__BB0_2;
$L__BB0_76:
	add.s32 	%r20, %r2, -1;
	setp.lt.s32 	%p69, %r113, 64;
	@%p69 bra 	$L__BB0_92;
	mov.u32 	%r21, %ntid.z;
	mov.u32 	%r22, %tid.z;
	mov.u32 	%r23, %ntid.y;
	mov.u32 	%r24, %tid.y;
	mov.u32 	%r335, %ctaid.x;
	mov.u32 	%r336, %ntid.x;
	mad.lo.s32 	%r25, %r335, %r336, %r1;
	max.s32 	%r26, %r20, 1;
	add.s32 	%r27, %r2, -2;
	cvt.u16.u32 	%rs1, %r2;
	mul.lo.s32 	%r337, %r21, %r114;
	shl.b32 	%r28, %r337, 3;
	mov.b32 	%r392, 0;
	mov.b16 	%rs15, 0;
	mov.u16 	%rs16, %rs15;
$L__BB0_78:
	mov.u32 	%r402, %r392;
	sub.s32 	%r74, %r20, %r402;
	add.s32 	%r392, %r402, 1;
	setp.ge.s32 	%p70, %r392, %r2;
	@%p70 bra 	$L__BB0_91;
	mad.lo.s32 	%r338, %r402, %r23, %r24;
	mad.lo.s32 	%r76, %r338, %r113, %r22;
	sub.s32 	%r339, %r27, %r402;
	setp.lt.u32 	%p71, %r339, 7;
	mov.u32 	%r404, %r392;
	@%p71 bra 	$L__BB0_83;
	add.s32 	%r340, %r402, 2;
	mad.lo.s32 	%r341, %r21, %r340, %r76;
	mad.lo.s32 	%r401, %r114, %r341, %r25;
	add.s32 	%r342, %r402, 3;
	mad.lo.s32 	%r343, %r21, %r342, %r76;
	mad.lo.s32 	%r400, %r114, %r343, %r25;
	add.s32 	%r344, %r402, 4;
	mad.lo.s32 	%r345, %r21, %r344, %r76;
	mad.lo.s32 	%r399, %r114, %r345, %r25;
	add.s32 	%r346, %r402, 5;
	mad.lo.s32 	%r347, %r21, %r346, %r76;
	mad.lo.s32 	%r398, %r114, %r347, %r25;
	add.s32 	%r348, %r402, 6;
	mad.lo.s32 	%r349, %r21, %r348, %r76;
	mad.lo.s32 	%r397, %r114, %r349, %r25;
	add.s32 	%r350, %r402, 7;
	mad.lo.s32 	%r351, %r21, %r350, %r76;
	mad.lo.s32 	%r396, %r114, %r351, %r25;
	add.s32 	%r352, %r402, 8;
	mad.lo.s32 	%r353, %r21, %r352, %r76;
	mad.lo.s32 	%r395, %r114, %r353, %r25;
	mad.lo.s32 	%r354, %r21, %r392, %r76;
	mad.lo.s32 	%r394, %r114, %r354, %r25;
	and.b32  	%r355, %r74, -8;
	neg.s32 	%r393, %r355;
$L__BB0_81:
	.pragma "nounroll";
	mul.wide.u32 	%rd53, %r394, 4;
	add.s64 	%rd54, %rd1, %rd53;
	mov.b32 	%r356, 0;
	st.global.u32 	[%rd54], %r356;
	mul.wide.u32 	%rd55, %r401, 4;
	add.s64 	%rd56, %rd1, %rd55;
	st.global.u32 	[%rd56], %r356;
	mul.wide.u32 	%rd57, %r400, 4;
	add.s64 	%rd58, %rd1, %rd57;
	st.global.u32 	[%rd58], %r356;
	mul.wide.u32 	%rd59, %r399, 4;
	add.s64 	%rd60, %rd1, %rd59;
	st.global.u32 	[%rd60], %r356;
	mul.wide.u32 	%rd61, %r398, 4;
	add.s64 	%rd62, %rd1, %rd61;
	st.global.u32 	[%rd62], %r356;
	mul.wide.u32 	%rd63, %r397, 4;
	add.s64 	%rd64, %rd1, %rd63;
	st.global.u32 	[%rd64], %r356;
	mul.wide.u32 	%rd65, %r396, 4;
	add.s64 	%rd66, %rd1, %rd65;
	st.global.u32 	[%rd66], %r356;
	mul.wide.u32 	%rd67, %r395, 4;
	add.s64 	%rd68, %rd1, %rd67;
	st.global.u32 	[%rd68], %r356;
	add.s32 	%r402, %r402, 8;
	add.s32 	%r401, %r401, %r28;
	add.s32 	%r400, %r400, %r28;
	add.s32 	%r399, %r399, %r28;
	add.s32 	%r398, %r398, %r28;
	add.s32 	%r397, %r397, %r28;
	add.s32 	%r396, %r396, %r28;
	add.s32 	%r395, %r395, %r28;
	add.s32 	%r394, %r394, %r28;
	add.s32 	%r393, %r393, 8;
	setp.ne.s32 	%p72, %r393, 0;
	@%p72 bra 	$L__BB0_81;
	add.s32 	%r404, %r402, 1;
$L__BB0_83:
	and.b32  	%r357, %r74, 7;
	setp.eq.s32 	%p73, %r357, 0;
	@%p73 bra 	$L__BB0_91;
	not.b16 	%rs10, %rs16;
	add.s16 	%rs11, %rs10, %rs1;
	cvt.u32.u16 	%r358, %rs11;
	and.b32  	%r108, %r358, 7;
	add.s32 	%r359, %r108, -1;
	setp.lt.u32 	%p74, %r359, 3;
	@%p74 bra 	$L__BB0_86;
	mad.lo.s32 	%r360, %r404, %r21, %r76;
	mad.lo.s32 	%r361, %r360, %r114, %r25;
	mul.wide.u32 	%rd69, %r361, 4;
	add.s64 	%rd70, %rd1, %rd69;
	mov.b32 	%r362, 0;
	st.global.u32 	[%rd70], %r362;
	add.s32 	%r363, %r360, %r21;
	mad.lo.s32 	%r364, %r363, %r114, %r25;
	mul.wide.u32 	%rd71, %r364, 4;
	add.s64 	%rd72, %rd1, %rd71;
	st.global.u32 	[%rd72], %r362;
	add.s32 	%r365, %r363, %r21;
	mad.lo.s32 	%r366, %r365, %r114, %r25;
	mul.wide.u32 	%rd73, %r366, 4;
	add.s64 	%rd74, %rd1, %rd73;
	st.global.u32 	[%rd74], %r362;
	add.s32 	%r367, %r365, %r21;
	mad.lo.s32 	%r368, %r367, %r114, %r25;
	mul.wide.u32 	%rd75, %r368, 4;
	add.s64 	%rd76, %rd1, %rd75;
	st.global.u32 	[%rd76], %r362;
	add.s32 	%r404, %r404, 4;
$L__BB0_86:
	and.b32  	%r369, %r108, 3;
	setp.eq.s32 	%p75, %r369, 0;
	@%p75 bra 	$L__BB0_91;
	xor.b16  	%rs12, %rs15, 3;
	add.s16 	%rs5, %rs12, %rs1;
	and.b16  	%rs13, %rs5, 3;
	setp.eq.s16 	%p76, %rs13, 1;
	@%p76 bra 	$L__BB0_89;
	mad.lo.s32 	%r370, %r404, %r21, %r76;
	mad.lo.s32 	%r371, %r370, %r114, %r25;
	mul.wide.u32 	%rd77, %r371, 4;
	add.s64 	%rd78, %rd1, %rd77;
	mov.b32 	%r372, 0;
	st.global.u32 	[%rd78], %r372;
	add.s32 	%r373, %r370, %r21;
	mad.lo.s32 	%r374, %r373, %r114, %r25;
	mul.wide.u32 	%rd79, %r374, 4;
	add.s64 	%rd80, %rd1, %rd79;
	st.global.u32 	[%rd80], %r372;
	add.s32 	%r404, %r404, 2;
$L__BB0_89:
	and.b16  	%rs14, %rs5, 1;
	setp.eq.b16 	%p77, %rs14, 1;
	not.pred 	%p78, %p77;
	@%p78 bra 	$L__BB0_91;
	mad.lo.s32 	%r375, %r404, %r21, %r76;
	mad.lo.s32 	%r376, %r375, %r114, %r25;
	mul.wide.u32 	%rd81, %r376, 4;
	add.s64 	%rd82, %rd1, %rd81;
	mov.b32 	%r377, 0;
	st.global.u32 	[%rd82], %r377;
$L__BB0_91:
	setp.ne.s32 	%p79, %r392, %r26;
	add.s16 	%rs16, %rs16, 1;
	add.s16 	%rs15, %rs15, 1;
	@%p79 bra 	$L__BB0_78;
$L__BB0_92:
	bar.sync 	0;
	ret;

}


// ===== COMPILED SASS (sm_100) =====

	.target	sm_100

	.elftype	@"ET_EXEC"


//--------------------- .note.nv.tkinfo           --------------------------
	.section	.note.nv.tkinfo,"",@"SHT_NOTE"
	.sectionflags	@"SHF_NOTE_NV_TKINFO"
	.tkinfo
        /*0018*/ 	.word	0x00000002
        /*0030*/ 	.string	""
        /*0030*/ 	.string	"ptxas"
        /*0030*/ 	.string	"Cuda compilation tools, release 13.0, V13.0.88"
        /*0030*/ 	.string	"Build cuda_13.0.r13.0/compiler.36424714_0"
        /*0030*/ 	.string	"-arch sm_100 -m 64 "



//--------------------- .note.nv.cuinfo           --------------------------
	.section	.note.nv.cuinfo,"",@"SHT_NOTE"
	.sectionflags	@"SHF_NOTE_NV_CUINFO"
        /*0018*/ 	.short	0x0002
        /*001a*/ 	.short	0x0064
        /*001c*/ 	.short	0x0082
	.zero		2


//--------------------- .nv.info                  --------------------------
	.section	.nv.info,"",@"SHT_CUDA_INFO"
	.align	4


	//----- nvinfo : EIATTR_REGCOUNT
	.align		4
        /*0000*/ 	.byte	0x04, 0x2f
        /*0002*/ 	.short	(.L_1 - .L_0)
	.align		4
.L_0:
        /*0004*/ 	.word	index@(_Z27right_looking_launch_kernelPfiiii)
        /*0008*/ 	.word	0x00000028


	//----- nvinfo : EIATTR_FRAME_SIZE
	.align		4
.L_1:
        /*000c*/ 	.byte	0x04, 0x11
        /*000e*/ 	.short	(.L_3 - .L_2)
	.align		4
.L_2:
        /*0010*/ 	.word	index@($__internal_1_$__cuda_sm3x_div_rn_noftz_f32_slowpath)
        /*0014*/ 	.word	0x00000000


	//----- nvinfo : EIATTR_FRAME_SIZE
	.align		4
.L_3:
        /*0018*/ 	.byte	0x04, 0x11
        /*001a*/ 	.short	(.L_5 - .L_4)
	.align		4
.L_4:
        /*001c*/ 	.word	index@($__internal_0_$__cuda_sm20_sqrt_rn_f32_slowpath)
        /*0020*/ 	.word	0x00000000


	//----- nvinfo : EIATTR_FRAME_SIZE
	.align		4
.L_5:
        /*0024*/ 	.byte	0x04, 0x11
        /*0026*/ 	.short	(.L_7 - .L_6)
	.align		4
.L_6:
        /*0028*/ 	.word	index@(_Z27right_looking_launch_kernelPfiiii)
        /*002c*/ 	.word	0x00000000


	//----- nvinfo : EIATTR_MIN_STACK_SIZE
	.align		4
.L_7:
        /*0030*/ 	.byte	0x04, 0x12
        /*0032*/ 	.short	(.L_9 - .L_8)
	.align		4
.L_8:
        /*0034*/ 	.word	index@(_Z27right_looking_launch_kernelPfiiii)
        /*0038*/ 	.word	0x00000000
.L_9:


//--------------------- .nv.compat                --------------------------
	.section	.nv.compat,"",@"SHT_CUDA_COMPAT_INFO"
	.align	4
        /*0000*/ 	.byte	0x02, 0x09, 0x00, 0x00, 0x02, 0x02, 0x01, 0x00, 0x02, 0x05, 0x05, 0x00, 0x03, 0x07, 0x01, 0x01
        /*0010*/ 	.byte	0x02, 0x03, 0x00, 0x00, 0x02, 0x06, 0x01, 0x00, 0x04, 0x0b, 0x08, 0x00, 0x01, 0x00, 0x00, 0x00
        /*0020*/ 	.byte	0x00, 0x00, 0x00, 0x00


//--------------------- .nv.info._Z27right_looking_launch_kernelPfiiii --------------------------
	.section	.nv.info._Z27right_looking_launch_kernelPfiiii,"",@"SHT_CUDA_INFO"
	.sectionflags	@""
	.align	4


	//----- nvinfo : EIATTR_CUDA_API_VERSION
	.align		4
        /*0000*/ 	.byte	0x04, 0x37
        /*0002*/ 	.short	(.L_11 - .L_10)
.L_10:
        /*0004*/ 	.word	0x00000082


	//----- nvinfo : EIATTR_KPARAM_INFO
	.align		4
.L_11:
        /*0008*/ 	.byte	0x04, 0x17
        /*000a*/ 	.short	(.L_13 - .L_12)
.L_12:
        /*000c*/ 	.word	0x00000000
        /*0010*/ 	.short	0x0004
        /*0012*/ 	.short	0x0014
        /*0014*/ 	.byte	0x00, 0xf0, 0x11, 0x00


	//----- nvinfo : EIATTR_KPARAM_INFO
	.align		4
.L_13:
        /*0018*/ 	.byte	0x04, 0x17
        /*001a*/ 	.short	(.L_15 - .L_14)
.L_14:
        /*001c*/ 	.word	0x00000000
        /*0020*/ 	.short	0x0003
        /*0022*/ 	.short	0x0010
        /*0024*/ 	.byte	0x00, 0xf0, 0x11, 0x00


	//----- nvinfo : EIATTR_KPARAM_INFO
	.align		4
.L_15:
        /*0028*/ 	.byte	0x04, 0x17
        /*002a*/ 	.short	(.L_17 - .L_16)
.L_16:
        /*002c*/ 	.word	0x00000000
        /*0030*/ 	.short	0x0002
        /*0032*/ 	.short	0x000c
        /*0034*/ 	.byte	0x00, 0xf0, 0x11, 0x00


	//----- nvinfo : EIATTR_KPARAM_INFO
	.align		4
.L_17:
        /*0038*/ 	.byte	0x04, 0x17
        /*003a*/ 	.short	(.L_19 - .L_18)
.L_18:
        /*003c*/ 	.word	0x00000000
        /*0040*/ 	.short	0x0001
        /*0042*/ 	.short	0x0008
        /*0044*/ 	.byte	0x00, 0xf0, 0x11, 0x00


	//----- nvinfo : EIATTR_KPARAM_INFO
	.align		4
.L_19:
        /*0048*/ 	.byte	0x04, 0x17
        /*004a*/ 	.short	(.L_21 - .L_20)
.L_20:
        /*004c*/ 	.word	0x00000000
        /*0050*/ 	.short	0x0000
        /*0052*/ 	.short	0x0000
        /*0054*/ 	.byte	0x00, 0xf5, 0x21, 0x00


	//----- nvinfo : EIATTR_SPARSE_MMA_MASK
	.align		4
.L_21:
        /*0058*/ 	.byte	0x03, 0x50
        /*005a*/ 	.short	0x0000


	//----- nvinfo : EIATTR_MAXREG_COUNT
	.align		4
        /*005c*/ 	.byte	0x03, 0x1b
        /*005e*/ 	.short	0x00ff


	//----- nvinfo : EIATTR_NUM_BARRIERS
	.align		4
        /*0060*/ 	.byte	0x02, 0x4c
        /*0062*/ 	.byte	0x01
	.zero		1


	//----- nvinfo : EIATTR_MERCURY_ISA_VERSION
	.align		4
        /*0064*/ 	.byte	0x03, 0x5f
        /*0066*/ 	.short	0x0101


	//----- nvinfo : EIATTR_VRC_CTA_INIT_COUNT
	.align		4
        /*0068*/ 	.byte	0x02, 0x4a
	.zero		1
	.zero		1


	//----- nvinfo : EIATTR_EXIT_INSTR_OFFSETS
	.align		4
        /*006c*/ 	.byte	0x04, 0x1c
        /*006e*/ 	.short	(.L_23 - .L_22)


	//   ....[0]....
.L_22:
        /*0070*/ 	.word	0x000043f0


	//----- nvinfo : EIATTR_CRS_STACK_SIZE
	.align		4
.L_23:
        /*0074*/ 	.byte	0x04, 0x1e
        /*0076*/ 	.short	(.L_25 - .L_24)
.L_24:
        /*0078*/ 	.word	0x00000000


	//----- nvinfo : EIATTR_CBANK_PARAM_SIZE
	.align		4
.L_25:
        /*007c*/ 	.byte	0x03, 0x19
        /*007e*/ 	.short	0x0018


	//----- nvinfo : EIATTR_PARAM_CBANK
	.align		4
        /*0080*/ 	.byte	0x04, 0x0a
        /*0082*/ 	.short	(.L_27 - .L_26)
	.align		4
.L_26:
        /*0084*/ 	.word	index@(.nv.constant0._Z27right_looking_launch_kernelPfiiii)
        /*0088*/ 	.short	0x0380
        /*008a*/ 	.short	0x0018


	//----- nvinfo : EIATTR_SW_WAR
	.align		4
.L_27:
        /*008c*/ 	.byte	0x04, 0x36
        /*008e*/ 	.short	(.L_29 - .L_28)
.L_28:
        /*0090*/ 	.word	0x00000008
.L_29:


//--------------------- .nv.callgraph             --------------------------
	.section	.nv.callgraph,"",@"SHT_CUDA_CALLGRAPH"
	.align	4
	.sectionentsize	8
	.align		4
        /*0000*/ 	.word	0x00000000
	.align		4
        /*0004*/ 	.word	0xffffffff
	.align		4
        /*0008*/ 	.word	0x00000000
	.align		4
        /*000c*/ 	.word	0xfffffffe
	.align		4
        /*0010*/ 	.word	0x00000000
	.align		4
        /*0014*/ 	.word	0xfffffffd
	.align		4
        /*0018*/ 	.word	0x00000000
	.align		4
        /*001c*/ 	.word	0xfffffffc


//--------------------- .text._Z27right_looking_launch_kernelPfiiii --------------------------
	.section	.text._Z27right_looking_launch_kernelPfiiii,"ax",@progbits
	.align	128
        .global         _Z27right_looking_launch_kernelPfiiii
        .type           _Z27right_looking_launch_kernelPfiiii,@function
        .size           _Z27right_looking_launch_kernelPfiiii,(.L_x_92 - _Z27right_looking_launch_kernelPfiiii)
        .other          _Z27right_looking_launch_kernelPfiiii,@"STO_CUDA_ENTRY STV_DEFAULT"
_Z27right_looking_launch_kernelPfiiii:
.text._Z27right_looking_launch_kernelPfiiii:
[----:B------:R-:W-:Y:S01]  /*0000*/  LDC R1, c[0x0][0x37c] ;  /* 0x0000df00ff017b82 */ /* 0x000fe20000000800 */
[----:B------:R-:W0:Y:S01]  /*0010*/  LDCU UR6, c[0x0][0x388] ;  /* 0x00007100ff0677ac */ /* 0x000e220008000800 */
[----:B------:R-:W1:Y:S01]  /*0020*/  S2R R12, SR_TID.X ;  /* 0x00000000000c7919 */ /* 0x000e620000002100 */
[----:B------:R-:W2:Y:S01]  /*0030*/  LDCU.64 UR8, c[0x0][0x358] ;  /* 0x00006b00ff0877ac */ /* 0x000ea20008000a00 */
[----:B0-----:R-:W-:Y:S02]  /*0040*/  UISETP.GE.AND UP0, UPT, UR6, 0x20, UPT ;  /* 0x000000200600788c */ /* 0x001fe4000bf06270 */
[----:B------:R-:W-:-:S04]  /*0050*/  USHF.R.S32.HI UR4, URZ, 0x1f, UR6 ;  /* 0x0000001fff047899 */ /* 0x000fc80008011406 */
[----:B------:R-:W-:-:S04]  /*0060*/  ULEA.HI UR4, UR4, UR6, URZ, 0x5 ;  /* 0x0000000604047291 */ /* 0x000fc8000f8f28ff */
[----:B------:R-:W-:Y:S01]  /*0070*/  USHF.R.S32.HI UR5, URZ, 0x5, UR4 ;  /* 0x00000005ff057899 */ /* 0x000fe20008011404 */
[----:B--2---:R-:W-:Y:S11]  /*0080*/  BRA.U !UP0, `(.L_x_0) ;  /* 0x0000003908907547 */ /* 0x004ff6000b800000 */
[----:B------:R-:W0:Y:S01]  /*0090*/  S2R R13, SR_TID.Z ;  /* 0x00000000000d7919 */ /* 0x000e220000002300 */
[----:B------:R-:W2:Y:S01]  /*00a0*/  S2UR UR6, SR_CgaCtaId ;  /* 0x00000000000679c3 */ /* 0x000ea20000008800 */
[----:B------:R-:W3:Y:S01]  /*00b0*/  LDCU UR11, c[0x0][0x368] ;  /* 0x00006d00ff0b77ac */ /* 0x000ee20008000800 */
[----:B-1----:R-:W-:Y:S01]  /*00c0*/  SHF.L.U32 R0, R12, 0xa, RZ ;  /* 0x0000000a0c007819 */ /* 0x002fe200000006ff */
[----:B------:R-:W0:Y:S01]  /*00d0*/  S2R R14, SR_TID.Y ;  /* 0x00000000000e7919 */ /* 0x000e220000002200 */
[----:B------:R-:W-:Y:S01]  /*00e0*/  HFMA2 R16, -RZ, RZ, 0, 0 ;  /* 0x00000000ff107431 */ /* 0x000fe200000001ff */
[----:B------:R-:W1:Y:S03]  /*00f0*/  LDCU UR10, c[0x0][0x364] ;  /* 0x00006c80ff0a77ac */ /* 0x000e660008000800 */
[----:B------:R-:W4:Y:S01]  /*0100*/  LDC.64 R4, c[0x0][0x390] ;  /* 0x0000e400ff047b82 */ /* 0x000f220000000a00 */
[----:B------:R-:W-:Y:S01]  /*0110*/  UMOV UR4, 0x400 ;  /* 0x0000040000047882 */ /* 0x000fe20000000000 */
[----:B------:R-:W-:-:S02]  /*0120*/  ULOP3.LUT UR12, UR5, 0x7, URZ, 0xc0, !UPT ;  /* 0x00000007050c7892 */ /* 0x000fc4000f8ec0ff */
[----:B------:R-:W-:Y:S02]  /*0130*/  UIADD3 UR4, UPT, UPT, UR4, 0x10, URZ ;  /* 0x0000001004047890 */ /* 0x000fe4000fffe0ff */
[----:B------:R-:W-:Y:S02]  /*0140*/  ULOP3.LUT UR13, UR5, 0x3, URZ, 0xc0, !UPT ;  /* 0x00000003050d7892 */ /* 0x000fe4000f8ec0ff */
[----:B------:R-:W5:Y:S08]  /*0150*/  S2UR UR7, SR_CTAID.X ;  /* 0x00000000000779c3 */ /* 0x000f700000002500 */
[----:B------:R-:W5:Y:S01]  /*0160*/  LDC R19, c[0x0][0x360] ;  /* 0x0000d800ff137b82 */ /* 0x000f620000000800 */
[----:B--2---:R-:W-:Y:S01]  /*0170*/  ULEA UR4, UR6, UR4, 0x18 ;  /* 0x0000000406047291 */ /* 0x004fe2000f8ec0ff */
[----:B----4-:R-:W-:-:S02]  /*0180*/  IMAD R0, R5, R4, R0 ;  /* 0x0000000405007224 */ /* 0x010fc400078e0200 */
[----:B------:R-:W-:Y:S01]  /*0190*/  IMAD R3, R12, R5, RZ ;  /* 0x000000050c037224 */ /* 0x000fe200078e02ff */
[CC--:B0-----:R-:W-:Y:S02]  /*01a0*/  LEA R15, R13.reuse, R14.reuse, 0x5 ;  /* 0x0000000e0d0f7211 */ /* 0x0c1fe400078e28ff */
[----:B------:R-:W-:Y:S02]  /*01b0*/  LEA R18, R0, UR4, 0x2 ;  /* 0x0000000400127c11 */ /* 0x000fe4000f8e10ff */
[----:B------:R-:W-:Y:S02]  /*01c0*/  LEA R2, R12, R15, 0xa ;  /* 0x0000000f0c027211 */ /* 0x000fe400078e50ff */
[CC--:B------:R-:W-:Y:S01]  /*01d0*/  VIMNMX.U32 R24, PT, PT, R13.reuse, R14.reuse, PT ;  /* 0x0000000e0d187248 */ /* 0x0c0fe20003fe0000 */
[----:B------:R-:W-:Y:S01]  /*01e0*/  IMAD R22, R13, 0x84, R18 ;  /* 0x000000840d167824 */ /* 0x000fe200078e0212 */
[----:B------:R-:W-:Y:S01]  /*01f0*/  IADD3 R17, PT, PT, R3, R14, RZ ;  /* 0x0000000e03117210 */ /* 0x000fe20007ffe0ff */
[----:B------:R-:W-:Y:S01]  /*0200*/  IMAD R2, R5, R4, R2 ;  /* 0x0000000405027224 */ /* 0x000fe200078e0202 */
[----:B------:R-:W-:-:S02]  /*0210*/  LEA R20, R3, UR4, 0x2 ;  /* 0x0000000403147c11 */ /* 0x000fc4000f8e10ff */
[----:B------:R-:W-:Y:S01]  /*0220*/  LEA R23, R15, R18, 0x2 ;  /* 0x000000120f177211 */ /* 0x000fe200078e10ff */
[----:B-----5:R-:W-:Y:S01]  /*0230*/  IMAD R19, R19, UR7, R12 ;  /* 0x0000000713137c24 */ /* 0x020fe2000f8e020c */
[----:B-1-3--:R-:W-:-:S07]  /*0240*/  LEA R21, R2, UR4, 0x2 ;  /* 0x0000000402157c11 */ /* 0x00afce000f8e10ff */
.L_x_70:
[----:B0-----:R-:W0:Y:S01]  /*0250*/  LDCU.64 UR6, c[0x0][0x388] ;  /* 0x00007100ff0677ac */ /* 0x001e220008000a00 */
[----:B-12---:R-:W1:Y:S01]  /*0260*/  LDC.64 R2, c[0x0][0x380] ;  /* 0x0000e000ff027b82 */ /* 0x006e620000000a00 */
[----:B------:R-:W-:Y:S01]  /*0270*/  ISETP.GE.U32.AND P0, PT, R13, R14, PT ;  /* 0x0000000e0d00720c */ /* 0x000fe20003f06070 */
[C---:B------:R-:W-:Y:S01]  /*0280*/  IMAD R0, R16.reuse, UR11, R13 ;  /* 0x0000000b10007c24 */ /* 0x040fe2000f8e020d */
[----:B------:R-:W-:Y:S01]  /*0290*/  BSSY.RECONVERGENT B0, `(.L_x_1) ;  /* 0x0000008000007945 */ /* 0x000fe20003800200 */
[----:B------:R-:W-:-:S04]  /*02a0*/  IMAD R25, R16, UR10, R14 ;  /* 0x0000000a10197c24 */ /* 0x000fc8000f8e020e */
[----:B0-----:R-:W-:-:S04]  /*02b0*/  IMAD R0, R0, UR6, R25 ;  /* 0x0000000600007c24 */ /* 0x001fc8000f8e0219 */
[----:B------:R-:W-:Y:S01]  /*02c0*/  IMAD R5, R0, UR7, R19 ;  /* 0x0000000700057c24 */ /* 0x000fe2000f8e0213 */
[----:B------:R-:W-:-:S03]  /*02d0*/  MOV R0, RZ ;  /* 0x000000ff00007202 */ /* 0x000fc60000000f00 */
[----:B-1----:R-:W-:Y:S01]  /*02e0*/  IMAD.WIDE.U32 R2, R5, 0x4, R2 ;  /* 0x0000000405027825 */ /* 0x002fe200078e0002 */
[----:B---34-:R-:W-:Y:S06]  /*02f0*/  @!P0 BRA `(.L_x_2) ;  /* 0x0000000000048947 */ /* 0x018fec0003800000 */
[----:B------:R0:W5:Y:S02]  /*0300*/  LDG.E R0, desc[UR8][R2.64] ;  /* 0x0000000802007981 */ /* 0x000164000c1e1900 */
.L_x_2:
[----:B------:R-:W-:Y:S05]  /*0310*/  BSYNC.RECONVERGENT B0 ;  /* 0x0000000000007941 */ /* 0x000fea0003800200 */
.L_x_1:
[----:B-----5:R1:W-:Y:S01]  /*0320*/  STS [R21], R0 ;  /* 0x0000000015007388 */ /* 0x0203e20000000800 */
[----:B------:R-:W-:Y:S01]  /*0330*/  MOV R10, R16 ;  /* 0x00000010000a7202 */ /* 0x000fe20000000f00 */
[----:B------:R-:W-:Y:S01]  /*0340*/  UMOV UR4, URZ ;  /* 0x000000ff00047c82 */ /* 0x000fe20008000000 */
[----:B------:R-:W-:Y:S06]  /*0350*/  BAR.SYNC.DEFER_BLOCKING 0x0 ;  /* 0x0000000000007b1d */ /* 0x000fec0000010000 */
.L_x_39:
[C---:B------:R-:W-:Y:S01]  /*0360*/  ISETP.NE.AND P0, PT, R14.reuse, UR4, PT ;  /* 0x000000040e007c0c */ /* 0x040fe2000bf05270 */
[----:B------:R-:W-:Y:S03]  /*0370*/  BSSY.RECONVERGENT B0, `(.L_x_3) ;  /* 0x0000017000007945 */ /* 0x000fe60003800200 */
[----:B------:R-:W-:-:S13]  /*0380*/  ISETP.NE.OR P1, PT, R14, R13, P0 ;  /* 0x0000000d0e00720c */ /* 0x000fda0000725670 */
[----:B-1234-:R-:W-:Y:S05]  /*0390*/  @P1 BRA `(.L_x_4) ;  /* 0x0000000000501947 */ /* 0x01efea0003800000 */
[----:B-1----:R-:W1:Y:S01]  /*03a0*/  LDS R0, [R22] ;  /* 0x0000000016007984 */ /* 0x002e620000000800 */
[----:B------:R-:W-:Y:S01]  /*03b0*/  BSSY.RECONVERGENT B1, `(.L_x_5) ;  /* 0x000000d000017945 */ /* 0x000fe20003800200 */
[----:B-1----:R-:W-:Y:S01]  /*03c0*/  IADD3 R4, PT, PT, R0, -0xd000000, RZ ;  /* 0xf300000000047810 */ /* 0x002fe20007ffe0ff */
[----:B------:R1:W2:Y:S03]  /*03d0*/  MUFU.RSQ R5, R0 ;  /* 0x0000000000057308 */ /* 0x0002a60000001400 */
[----:B------:R-:W-:-:S13]  /*03e0*/  ISETP.GT.U32.AND P1, PT, R4, 0x727fffff, PT ;  /* 0x727fffff0400780c */ /* 0x000fda0003f24070 */
[----:B-1----:R-:W-:Y:S05]  /*03f0*/  @!P1 BRA `(.L_x_6) ;  /* 0x0000000000109947 */ /* 0x002fea0003800000 */
[----:B------:R-:W-:-:S07]  /*0400*/  MOV R26, 0x420 ;  /* 0x00000420001a7802 */ /* 0x000fce0000000f00 */
[----:B0-2---:R-:W-:Y:S05]  /*0410*/  CALL.REL.NOINC `($__internal_0_$__cuda_sm20_sqrt_rn_f32_slowpath) ;  /* 0x0000003c00f87944 */ /* 0x005fea0003c00000 */
[----:B------:R-:W-:Y:S01]  /*0420*/  MOV R5, R0 ;  /* 0x0000000000057202 */ /* 0x000fe20000000f00 */
[----:B------:R-:W-:Y:S06]  /*0430*/  BRA `(.L_x_7) ;  /* 0x0000000000107947 */ /* 0x000fec0003800000 */
.L_x_6:
[----:B--2---:R-:W-:Y:S01]  /*0440*/  FMUL.FTZ R7, R0, R5 ;  /* 0x0000000500077220 */ /* 0x004fe20000410000 */
[----:B------:R-:W-:-:S03]  /*0450*/  FMUL.FTZ R5, R5, 0.5 ;  /* 0x3f00000005057820 */ /* 0x000fc60000410000 */
[----:B------:R-:W-:-:S04]  /*0460*/  FFMA R0, -R7, R7, R0 ;  /* 0x0000000707007223 */ /* 0x000fc80000000100 */
[----:B------:R-:W-:-:S07]  /*0470*/  FFMA R5, R0, R5, R7 ;  /* 0x0000000500057223 */ /* 0x000fce0000000007 */
.L_x_7:
[----:B------:R-:W-:Y:S05]  /*0480*/  BSYNC.RECONVERGENT B1 ;  /* 0x0000000000017941 */ /* 0x000fea0003800200 */
.L_x_5:
[----:B------:R-:W1:Y:S01]  /*0490*/  S2UR UR7, SR_CgaCtaId ;  /* 0x00000000000779c3 */ /* 0x000e620000008800 */
[----:B------:R-:W-:Y:S01]  /*04a0*/  UMOV UR6, 0x400 ;  /* 0x0000040000067882 */ /* 0x000fe20000000000 */
[----:B------:R2:W-:Y:S01]  /*04b0*/  STS [R22], R5 ;  /* 0x0000000516007388 */ /* 0x0005e20000000800 */
[----:B-1----:R-:W-:-:S09]  /*04c0*/  ULEA UR6, UR7, UR6, 0x18 ;  /* 0x0000000607067291 */ /* 0x002fd2000f8ec0ff */
[----:B------:R2:W-:Y:S03]  /*04d0*/  STS [UR6], R5 ;  /* 0x00000005ff007988 */ /* 0x0005e60008000806 */
.L_x_4:
[----:B------:R-:W-:Y:S05]  /*04e0*/  BSYNC.RECONVERGENT B0 ;  /* 0x0000000000007941 */ /* 0x000fea0003800200 */
.L_x_3:
[----:B------:R-:W-:Y:S01]  /*04f0*/  BAR.SYNC.DEFER_BLOCKING 0x0 ;  /* 0x0000000000007b1d */ /* 0x000fe20000010000 */
[----:B------:R-:W-:-:S05]  /*0500*/  ISETP.GE.U32.OR P0, PT, R14, R13, P0 ;  /* 0x0000000d0e00720c */ /* 0x000fca0000706470 */
[----:B------:R-:W-:Y:S08]  /*0510*/  BSSY.RECONVERGENT B2, `(.L_x_8) ;  /* 0x0000015000027945 */ /* 0x000ff00003800200 */
[----:B------:R-:W-:Y:S05]  /*0520*/  @P0 BRA `(.L_x_9) ;  /* 0x00000000004c0947 */ /* 0x000fea0003800000 */
[----:B------:R-:W3:Y:S01]  /*0530*/  S2UR UR7, SR_CgaCtaId ;  /* 0x00000000000779c3 */ /* 0x000ee20000008800 */
[----:B------:R-:W-:Y:S01]  /*0540*/  UMOV UR6, 0x400 ;  /* 0x0000040000067882 */ /* 0x000fe20000000000 */
[----:B-1----:R-:W-:Y:S01]  /*0550*/  LDS R0, [R23] ;  /* 0x0000000017007984 */ /* 0x002fe20000000800 */
[----:B------:R-:W-:Y:S01]  /*0560*/  BSSY.RECONVERGENT B3, `(.L_x_10) ;  /* 0x000000e000037945 */ /* 0x000fe20003800200 */
[----:B---3--:R-:W-:-:S09]  /*0570*/  ULEA UR6, UR7, UR6, 0x18 ;  /* 0x0000000607067291 */ /* 0x008fd2000f8ec0ff */
[----:B--2---:R-:W1:Y:S02]  /*0580*/  LDS R5, [UR6] ;  /* 0x00000006ff057984 */ /* 0x004e640008000800 */
[----:B-1----:R-:W1:Y:S08]  /*0590*/  MUFU.RCP R4, R5 ;  /* 0x0000000500047308 */ /* 0x002e700000001000 */
[----:B------:R-:W2:Y:S01]  /*05a0*/  FCHK P0, R0, R5 ;  /* 0x0000000500007302 */ /* 0x000ea20000000000 */
[----:B-1----:R-:W-:-:S04]  /*05b0*/  FFMA R7, -R5, R4, 1 ;  /* 0x3f80000005077423 */ /* 0x002fc80000000104 */
[----:B------:R-:W-:-:S04]  /*05c0*/  FFMA R7, R4, R7, R4 ;  /* 0x0000000704077223 */ /* 0x000fc80000000004 */
[----:B------:R-:W-:-:S04]  /*05d0*/  FFMA R4, R0, R7, RZ ;  /* 0x0000000700047223 */ /* 0x000fc800000000ff */
[----:B------:R-:W-:-:S04]  /*05e0*/  FFMA R6, -R5, R4, R0 ;  /* 0x0000000405067223 */ /* 0x000fc80000000100 */
[----:B------:R-:W-:Y:S01]  /*05f0*/  FFMA R4, R7, R6, R4 ;  /* 0x0000000607047223 */ /* 0x000fe20000000004 */
[----:B--2---:R-:W-:Y:S06]  /*0600*/  @!P0 BRA `(.L_x_11) ;  /* 0x00000000000c8947 */ /* 0x004fec0003800000 */
[----:B------:R-:W-:-:S07]  /*0610*/  MOV R4, 0x630 ;  /* 0x0000063000047802 */ /* 0x000fce0000000f00 */
[----:B0-----:R-:W-:Y:S05]  /*0620*/  CALL.REL.NOINC `($__internal_1_$__cuda_sm3x_div_rn_noftz_f32_slowpath) ;  /* 0x0000003c00d07944 */ /* 0x001fea0003c00000 */
[----:B------:R-:W-:-:S07]  /*0630*/  MOV R4, R0 ;  /* 0x0000000000047202 */ /* 0x000fce0000000f00 */
.L_x_11:
[----:B------:R-:W-:Y:S05]  /*0640*/  BSYNC.RECONVERGENT B3 ;  /* 0x0000000000037941 */ /* 0x000fea0003800200 */
.L_x_10:
[----:B------:R3:W-:Y:S02]  /*0650*/  STS [R23], R4 ;  /* 0x0000000417007388 */ /* 0x0007e40000000800 */
.L_x_9:
[----:B------:R-:W-:Y:S05]  /*0660*/  BSYNC.RECONVERGENT B2 ;  /* 0x0000000000027941 */ /* 0x000fea0003800200 */
.L_x_8:
[----:B------:R-:W-:Y:S01]  /*0670*/  BAR.SYNC.DEFER_BLOCKING 0x0 ;  /* 0x0000000000007b1d */ /* 0x000fe20000010000 */
[C---:B------:R-:W-:Y:S01]  /*0680*/  ISETP.GT.U32.AND P0, PT, R14.reuse, R13, PT ;  /* 0x0000000d0e00720c */ /* 0x040fe20003f04070 */
[----:B------:R-:W-:Y:S02]  /*0690*/  UIADD3 UR14, UPT, UPT, UR4, 0x1, URZ ;  /* 0x00000001040e7890 */ /* 0x000fe4000fffe0ff */
[----:B--2---:R-:W-:Y:S02]  /*06a0*/  LEA R5, R14, UR4, 0x5 ;  /* 0x000000040e057c11 */ /* 0x004fe4000f8e28ff */
[----:B------:R-:W-:Y:S01]  /*06b0*/  ISETP.LE.U32.OR P1, PT, R24, UR4, P0 ;  /* 0x0000000418007c0c */ /* 0x000fe20008723470 */
[----:B------:R-:W-:Y:S01]  /*06c0*/  BSSY.RECONVERGENT B0, `(.L_x_12) ;  /* 0x0000021000007945 */ /* 0x000fe20003800200 */
[----:B------:R-:W-:Y:S02]  /*06d0*/  LEA R7, R13, UR4, 0x5 ;  /* 0x000000040d077c11 */ /* 0x000fe4000f8e28ff */
[----:B------:R-:W-:-:S02]  /*06e0*/  LEA R6, R5, R18, 0x2 ;  /* 0x0000001205067211 */ /* 0x000fc400078e10ff */
[----:B------:R-:W-:-:S07]  /*06f0*/  LEA R7, R7, R18, 0x2 ;  /* 0x0000001207077211 */ /* 0x000fce00078e10ff */
[----:B-1----:R-:W-:Y:S04]  /*0700*/  @!P1 LDS R0, [R6] ;  /* 0x0000000006009984 */ /* 0x002fe80000000800 */
[----:B------:R-:W-:Y:S04]  /*0710*/  @!P1 LDS R9, [R23] ;  /* 0x0000000017099984 */ /* 0x000fe80000000800 */
[----:B------:R-:W1:Y:S02]  /*0720*/  @!P1 LDS R5, [R7] ;  /* 0x0000000007059984 */ /* 0x000e640000000800 */
[----:B-1----:R-:W-:-:S05]  /*0730*/  @!P1 FFMA R0, -R0, R5, R9 ;  /* 0x0000000500009223 */ /* 0x002fca0000000109 */
[----:B------:R1:W-:Y:S01]  /*0740*/  @!P1 STS [R23], R0 ;  /* 0x0000000017009388 */ /* 0x0003e20000000800 */
[----:B------:R-:W-:Y:S01]  /*0750*/  BAR.SYNC.DEFER_BLOCKING 0x0 ;  /* 0x0000000000007b1d */ /* 0x000fe20000010000 */
[----:B------:R-:W-:-:S04]  /*0760*/  ISETP.NE.AND P1, PT, R14, UR14, PT ;  /* 0x0000000e0e007c0c */ /* 0x000fc8000bf25270 */
[----:B------:R-:W-:-:S13]  /*0770*/  ISETP.NE.OR P2, PT, R14, R13, P1 ;  /* 0x0000000d0e00720c */ /* 0x000fda0000f45670 */
[----:B-1----:R-:W-:Y:S05]  /*0780*/  @P2 BRA `(.L_x_13) ;  /* 0x0000000000502947 */ /* 0x002fea0003800000 */
[----:B------:R-:W3:Y:S01]  /*0790*/  LDS R0, [R22] ;  /* 0x0000000016007984 */ /* 0x000ee20000000800 */
[----:B------:R-:W-:Y:S01]  /*07a0*/  BSSY.RECONVERGENT B1, `(.L_x_14) ;  /* 0x000000d000017945 */ /* 0x000fe20003800200 */
[----:B---3--:R-:W-:Y:S01]  /*07b0*/  IADD3 R4, PT, PT, R0, -0xd000000, RZ ;  /* 0xf300000000047810 */ /* 0x008fe20007ffe0ff */
[----:B------:R1:W2:Y:S03]  /*07c0*/  MUFU.RSQ R5, R0 ;  /* 0x0000000000057308 */ /* 0x0002a60000001400 */
[----:B------:R-:W-:-:S13]  /*07d0*/  ISETP.GT.U32.AND P2, PT, R4, 0x727fffff, PT ;  /* 0x727fffff0400780c */ /* 0x000fda0003f44070 */
[----:B-1----:R-:W-:Y:S05]  /*07e0*/  @!P2 BRA `(.L_x_15) ;  /* 0x000000000010a947 */ /* 0x002fea0003800000 */
[----:B------:R-:W-:-:S07]  /*07f0*/  MOV R26, 0x810 ;  /* 0x00000810001a7802 */ /* 0x000fce0000000f00 */
[----:B0-2---:R-:W-:Y:S05]  /*0800*/  CALL.REL.NOINC `($__internal_0_$__cuda_sm20_sqrt_rn_f32_slowpath) ;  /* 0x0000003800fc7944 */ /* 0x005fea0003c00000 */
[----:B------:R-:W-:Y:S01]  /*0810*/  MOV R5, R0 ;  /* 0x0000000000057202 */ /* 0x000fe20000000f00 */
[----:B------:R-:W-:Y:S06]  /*0820*/  BRA `(.L_x_16) ;  /* 0x0000000000107947 */ /* 0x000fec0003800000 */
.L_x_15:
[----:B--2---:R-:W-:Y:S01]  /*0830*/  FMUL.FTZ R9, R0, R5 ;  /* 0x0000000500097220 */ /* 0x004fe20000410000 */
[----:B------:R-:W-:-:S03]  /*0840*/  FMUL.FTZ R5, R5, 0.5 ;  /* 0x3f00000005057820 */ /* 0x000fc60000410000 */
[----:B------:R-:W-:-:S04]  /*0850*/  FFMA R0, -R9, R9, R0 ;  /* 0x0000000909007223 */ /* 0x000fc80000000100 */
[----:B------:R-:W-:-:S07]  /*0860*/  FFMA R5, R0, R5, R9 ;  /* 0x0000000500057223 */ /* 0x000fce0000000009 */
.L_x_16:
[----:B------:R-:W-:Y:S05]  /*0870*/  BSYNC.RECONVERGENT B1 ;  /* 0x0000000000017941 */ /* 0x000fea0003800200 */
.L_x_14:
[----:B------:R-:W1:Y:S01]  /*0880*/  S2UR UR7, SR_CgaCtaId ;  /* 0x00000000000779c3 */ /* 0x000e620000008800 */
[----:B------:R-:W-:Y:S01]  /*0890*/  UMOV UR6, 0x400 ;  /* 0x0000040000067882 */ /* 0x000fe20000000000 */
[----:B------:R2:W-:Y:S01]  /*08a0*/  STS [R22], R5 ;  /* 0x0000000516007388 */ /* 0x0005e20000000800 */
[----:B-1----:R-:W-:-:S09]  /*08b0*/  ULEA UR6, UR7, UR6, 0x18 ;  /* 0x0000000607067291 */ /* 0x002fd2000f8ec0ff */
[----:B------:R2:W-:Y:S03]  /*08c0*/  STS [UR6], R5 ;  /* 0x00000005ff007988 */ /* 0x0005e60008000806 */
.L_x_13:
[----:B------:R-:W-:Y:S05]  /*08d0*/  BSYNC.RECONVERGENT B0 ;  /* 0x0000000000007941 */ /* 0x000fea0003800200 */
.L_x_12:
[----:B------:R-:W-:Y:S01]  /*08e0*/  BAR.SYNC.DEFER_BLOCKING 0x0 ;  /* 0x0000000000007b1d */ /* 0x000fe20000010000 */
[----:B------:R-:W-:-:S05]  /*08f0*/  ISETP.GE.U32.OR P1, PT, R14, R13, P1 ;  /* 0x0000000d0e00720c */ /* 0x000fca0000f26470 */
[----:B------:R-:W-:Y:S08]  /*0900*/  BSSY.RECONVERGENT B2, `(.L_x_17) ;  /* 0x0000015000027945 */ /* 0x000ff00003800200 */
[----:B------:R-:W-:Y:S05]  /*0910*/  @P1 BRA `(.L_x_18) ;  /* 0x00000000004c1947 */ /* 0x000fea0003800000 */
[----:B------:R-:W1:Y:S01]  /*0920*/  S2UR UR7, SR_CgaCtaId ;  /* 0x00000000000779c3 */ /* 0x000e620000008800 */
[----:B------:R-:W-:Y:S01]  /*0930*/  UMOV UR6, 0x400 ;  /* 0x0000040000067882 */ /* 0x000fe20000000000 */
[----:B------:R-:W-:Y:S01]  /*0940*/  LDS R0, [R23] ;  /* 0x0000000017007984 */ /* 0x000fe20000000800 */
[----:B------:R-:W-:Y:S01]  /*0950*/  BSSY.RECONVERGENT B3, `(.L_x_19) ;  /* 0x000000e000037945 */ /* 0x000fe20003800200 */
[----:B-1----:R-:W-:-:S09]  /*0960*/  ULEA UR6, UR7, UR6, 0x18 ;  /* 0x0000000607067291 */ /* 0x002fd2000f8ec0ff */
[----:B--2---:R-:W3:Y:S02]  /*0970*/  LDS R5, [UR6] ;  /* 0x00000006ff057984 */ /* 0x004ee40008000800 */
[----:B---3--:R-:W1:Y:S08]  /*0980*/  MUFU.RCP R4, R5 ;  /* 0x0000000500047308 */ /* 0x008e700000001000 */
        /* <DEDUP_REMOVED lines=10> */
.L_x_20:
[----:B------:R-:W-:Y:S05]  /*0a30*/  BSYNC.RECONVERGENT B3 ;  /* 0x0000000000037941 */ /* 0x000fea0003800200 */
.L_x_19:
[----:B------:R1:W-:Y:S02]  /*0a40*/  STS [R23], R4 ;  /* 0x0000000417007388 */ /* 0x0003e40000000800 */
.L_x_18:
[----:B------:R-:W-:Y:S05]  /*0a50*/  BSYNC.RECONVERGENT B2 ;  /* 0x0000000000027941 */ /* 0x000fea0003800200 */
.L_x_17:
[----:B------:R-:W-:Y:S01]  /*0a60*/  BAR.SYNC.DEFER_BLOCKING 0x0 ;  /* 0x0000000000007b1d */ /* 0x000fe20000010000 */
[----:B------:R-:W-:Y:S01]  /*0a70*/  ISETP.LE.U32.OR P0, PT, R24, UR14, P0 ;  /* 0x0000000e18007c0c */ /* 0x000fe20008703470 */
[----:B------:R-:W-:-:S04]  /*0a80*/  UIADD3 UR14, UPT, UPT, UR4, 0x2, URZ ;  /* 0x00000002040e7890 */ /* 0x000fc8000fffe0ff */
[----:B------:R-:W-:Y:S08]  /*0a90*/  BSSY.RECONVERGENT B0, `(.L_x_21) ;  /* 0x000001e000007945 */ /* 0x000ff00003800200 */
[----:B------:R-:W-:Y:S04]  /*0aa0*/  @!P0 LDS R0, [R6+0x4] ;  /* 0x0000040006008984 */ /* 0x000fe80000000800 */
[----:B--2---:R-:W-:Y:S04]  /*0ab0*/  @!P0 LDS R5, [R7+0x4] ;  /* 0x0000040007058984 */ /* 0x004fe80000000800 */
[----:B------:R-:W2:Y:S02]  /*0ac0*/  @!P0 LDS R9, [R23] ;  /* 0x0000000017098984 */ /* 0x000ea40000000800 */
[----:B--2---:R-:W-:-:S05]  /*0ad0*/  @!P0 FFMA R0, -R0, R5, R9 ;  /* 0x0000000500008223 */ /* 0x004fca0000000109 */
[----:B------:R2:W-:Y:S01]  /*0ae0*/  @!P0 STS [R23], R0 ;  /* 0x0000000017008388 */ /* 0x0005e20000000800 */
[----:B------:R-:W-:Y:S01]  /*0af0*/  BAR.SYNC.DEFER_BLOCKING 0x0 ;  /* 0x0000000000007b1d */ /* 0x000fe20000010000 */
[----:B------:R-:W-:-:S04]  /*0b00*/  ISETP.NE.AND P0, PT, R14, UR14, PT ;  /* 0x0000000e0e007c0c */ /* 0x000fc8000bf05270 */
[----:B------:R-:W-:-:S13]  /*0b10*/  ISETP.NE.OR P1, PT, R14, R13, P0 ;  /* 0x0000000d0e00720c */ /* 0x000fda0000725670 */
[----:B--2---:R-:W-:Y:S05]  /*0b20*/  @P1 BRA `(.L_x_22) ;  /* 0x0000000000501947 */ /* 0x004fea0003800000 */
[----:B------:R-:W1:Y:S01]  /*0b30*/  LDS R0, [R22] ;  /* 0x0000000016007984 */ /* 0x000e620000000800 */
[----:B------:R-:W-:Y:S01]  /*0b40*/  BSSY.RECONVERGENT B1, `(.L_x_23) ;  /* 0x000000d000017945 */ /* 0x000fe20003800200 */
[----:B-1-3--:R-:W-:Y:S01]  /*0b50*/  VIADD R4, R0, 0xf3000000 ;  /* 0xf300000000047836 */ /* 0x00afe20000000000 */
[----:B------:R1:W2:Y:S04]  /*0b60*/  MUFU.RSQ R5, R0 ;  /* 0x0000000000057308 */ /* 0x0002a80000001400 */
[----:B------:R-:W-:-:S13]  /*0b70*/  ISETP.GT.U32.AND P1, PT, R4, 0x727fffff, PT ;  /* 0x727fffff0400780c */ /* 0x000fda0003f24070 */
[----:B-12---:R-:W-:Y:S05]  /*0b80*/  @!P1 BRA `(.L_x_24) ;  /* 0x0000000000109947 */ /* 0x006fea0003800000 */
[----:B------:R-:W-:-:S07]  /*0b90*/  MOV R26, 0xbb0 ;  /* 0x00000bb0001a7802 */ /* 0x000fce0000000f00 */
[----:B0-----:R-:W-:Y:S05]  /*0ba0*/  CALL.REL.NOINC `($__internal_0_$__cuda_sm20_sqrt_rn_f32_slowpath) ;  /* 0x0000003800147944 */ /* 0x001fea0003c00000 */
[----:B------:R-:W-:Y:S01]  /*0bb0*/  MOV R5, R0 ;  /* 0x0000000000057202 */ /* 0x000fe20000000f00 */
[----:B------:R-:W-:Y:S06]  /*0bc0*/  BRA `(.L_x_25) ;  /* 0x0000000000107947 */ /* 0x000fec0003800000 */
.L_x_24:
[----:B------:R-:W-:Y:S01]  /*0bd0*/  FMUL.FTZ R9, R0, R5 ;  /* 0x0000000500097220 */ /* 0x000fe20000410000 */
[----:B------:R-:W-:-:S03]  /*0be0*/  FMUL.FTZ R5, R5, 0.5 ;  /* 0x3f00000005057820 */ /* 0x000fc60000410000 */
[----:B------:R-:W-:-:S04]  /*0bf0*/  FFMA R0, -R9, R9, R0 ;  /* 0x0000000909007223 */ /* 0x000fc80000000100 */
[----:B------:R-:W-:-:S07]  /*0c00*/  FFMA R5, R0, R5, R9 ;  /* 0x0000000500057223 */ /* 0x000fce0000000009 */
.L_x_25:
[----:B------:R-:W-:Y:S05]  /*0c10*/  BSYNC.RECONVERGENT B1 ;  /* 0x0000000000017941 */ /* 0x000fea0003800200 */
.L_x_23:
[----:B------:R-:W1:Y:S01]  /*0c20*/  S2UR UR7, SR_CgaCtaId ;  /* 0x00000000000779c3 */ /* 0x000e620000008800 */
[----:B------:R-:W-:Y:S01]  /*0c30*/  UMOV UR6, 0x400 ;  /* 0x0000040000067882 */ /* 0x000fe20000000000 */
[----:B------:R2:W-:Y:S01]  /*0c40*/  STS [R22], R5 ;  /* 0x0000000516007388 */ /* 0x0005e20000000800 */
[----:B-1----:R-:W-:-:S09]  /*0c50*/  ULEA UR6, UR7, UR6, 0x18 ;  /* 0x0000000607067291 */ /* 0x002fd2000f8ec0ff */
[----:B------:R2:W-:Y:S03]  /*0c60*/  STS [UR6], R5 ;  /* 0x00000005ff007988 */ /* 0x0005e60008000806 */
.L_x_22:
[----:B------:R-:W-:Y:S05]  /*0c70*/  BSYNC.RECONVERGENT B0 ;  /* 0x0000000000007941 */ /* 0x000fea0003800200 */
.L_x_21:
[----:B------:R-:W-:Y:S01]  /*0c80*/  BAR.SYNC.DEFER_BLOCKING 0x0 ;  /* 0x0000000000007b1d */ /* 0x000fe20000010000 */
[----:B------:R-:W-:-:S05]  /*0c90*/  ISETP.GE.U32.OR P0, PT, R14, R13, P0 ;  /* 0x0000000d0e00720c */ /* 0x000fca0000706470 */
[----:B------:R-:W-:Y:S08]  /*0ca0*/  BSSY.RECONVERGENT B2, `(.L_x_26) ;  /* 0x0000015000027945 */ /* 0x000ff00003800200 */
[----:B------:R-:W-:Y:S05]  /*0cb0*/  @P0 BRA `(.L_x_27) ;  /* 0x00000000004c0947 */ /* 0x000fea0003800000 */
[----:B------:R-:W4:Y:S01]  /*0cc0*/  S2UR UR7, SR_CgaCtaId ;  /* 0x00000000000779c3 */ /* 0x000f220000008800 */
[----:B------:R-:W-:Y:S01]  /*0cd0*/  UMOV UR6, 0x400 ;  /* 0x0000040000067882 */ /* 0x000fe20000000000 */
[----:B------:R-:W-:Y:S01]  /*0ce0*/  LDS R0, [R23] ;  /* 0x0000000017007984 */ /* 0x000fe20000000800 */
[----:B------:R-:W-:Y:S01]  /*0cf0*/  BSSY.RECONVERGENT B3, `(.L_x_28) ;  /* 0x000000e000037945 */ /* 0x000fe20003800200 */
[----:B----4-:R-:W-:-:S09]  /*0d00*/  ULEA UR6, UR7, UR6, 0x18 ;  /* 0x0000000607067291 */ /* 0x010fd2000f8ec0ff */
[----:B--2---:R-:W1:Y:S02]  /*0d10*/  LDS R5, [UR6] ;  /* 0x00000006ff057984 */ /* 0x004e640008000800 */
[----:B-1-3--:R-:W1:Y:S08]  /*0d20*/  MUFU.RCP R4, R5 ;  /* 0x0000000500047308 */ /* 0x00ae700000001000 */
        /* <DEDUP_REMOVED lines=10> */
.L_x_29:
[----:B------:R-:W-:Y:S05]  /*0dd0*/  BSYNC.RECONVERGENT B3 ;  /* 0x0000000000037941 */ /* 0x000fea0003800200 */
.L_x_28:
[----:B------:R4:W-:Y:S02]  /*0de0*/  STS [R23], R4 ;  /* 0x0000000417007388 */ /* 0x0009e40000000800 */
.L_x_27:
[----:B------:R-:W-:Y:S05]  /*0df0*/  BSYNC.RECONVERGENT B2 ;  /* 0x0000000000027941 */ /* 0x000fea0003800200 */
.L_x_26:
[----:B------:R-:W-:Y:S01]  /*0e00*/  BAR.SYNC.DEFER_BLOCKING 0x0 ;  /* 0x0000000000007b1d */ /* 0x000fe20000010000 */
[----:B------:R-:W-:-:S04]  /*0e10*/  ISETP.GT.U32.AND P0, PT, R14, R13, PT ;  /* 0x0000000d0e00720c */ /* 0x000fc80003f04070 */
[----:B------:R-:W-:Y:S01]  /*0e20*/  ISETP.LE.U32.OR P1, PT, R24, UR14, P0 ;  /* 0x0000000e18007c0c */ /* 0x000fe20008723470 */
[----:B------:R-:W-:Y:S01]  /*0e30*/  UIADD3 UR14, UPT, UPT, UR4, 0x3, URZ ;  /* 0x00000003040e7890 */ /* 0x000fe2000fffe0ff */
[----:B------:R-:W-:Y:S11]  /*0e40*/  BSSY.RECONVERGENT B0, `(.L_x_30) ;  /* 0x000001e000007945 */ /* 0x000ff60003800200 */
        /* <DEDUP_REMOVED lines=11> */
[----:B-1-34-:R-:W-:Y:S01]  /*0f00*/  IADD3 R4, PT, PT, R0, -0xd000000, RZ ;  /* 0xf300000000047810 */ /* 0x01afe20007ffe0ff */
[----:B------:R1:W2:Y:S03]  /*0f10*/  MUFU.RSQ R5, R0 ;  /* 0x0000000000057308 */ /* 0x0002a60000001400 */
[----:B------:R-:W-:-:S13]  /*0f20*/  ISETP.GT.U32.AND P2, PT, R4, 0x727fffff, PT ;  /* 0x727fffff0400780c */ /* 0x000fda0003f44070 */
[----:B-1----:R-:W-:Y:S05]  /*0f30*/  @!P2 BRA `(.L_x_33) ;  /* 0x000000000010a947 */ /* 0x002fea0003800000 */
[----:B------:R-:W-:-:S07]  /*0f40*/  MOV R26, 0xf60 ;  /* 0x00000f60001a7802 */ /* 0x000fce0000000f00 */
[----:B0-2---:R-:W-:Y:S05]  /*0f50*/  CALL.REL.NOINC `($__internal_0_$__cuda_sm20_sqrt_rn_f32_slowpath) ;  /* 0x0000003400287944 */ /* 0x005fea0003c00000 */
[----:B------:R-:W-:Y:S01]  /*0f60*/  MOV R5, R0 ;  /* 0x0000000000057202 */ /* 0x000fe20000000f00 */
[----:B------:R-:W-:Y:S06]  /*0f70*/  BRA `(.L_x_34) ;  /* 0x0000000000107947 */ /* 0x000fec0003800000 */
.L_x_33:
[----:B--2---:R-:W-:Y:S01]  /*0f80*/  FMUL.FTZ R9, R0, R5 ;  /* 0x0000000500097220 */ /* 0x004fe20000410000 */
[----:B------:R-:W-:-:S03]  /*0f90*/  FMUL.FTZ R5, R5, 0.5 ;  /* 0x3f00000005057820 */ /* 0x000fc60000410000 */
[----:B------:R-:W-:-:S04]  /*0fa0*/  FFMA R0, -R9, R9, R0 ;  /* 0x0000000909007223 */ /* 0x000fc80000000100 */
[----:B------:R-:W-:-:S07]  /*0fb0*/  FFMA R5, R0, R5, R9 ;  /* 0x0000000500057223 */ /* 0x000fce0000000009 */
.L_x_34:
[----:B------:R-:W-:Y:S05]  /*0fc0*/  BSYNC.RECONVERGENT B1 ;  /* 0x0000000000017941 */ /* 0x000fea0003800200 */
.L_x_32:
[----:B------:R-:W1:Y:S01]  /*0fd0*/  S2UR UR7, SR_CgaCtaId ;  /* 0x00000000000779c3 */ /* 0x000e620000008800 */
[----:B------:R-:W-:Y:S01]  /*0fe0*/  UMOV UR6, 0x400 ;  /* 0x0000040000067882 */ /* 0x000fe20000000000 */
[----:B------:R2:W-:Y:S01]  /*0ff0*/  STS [R22], R5 ;  /* 0x0000000516007388 */ /* 0x0005e20000000800 */
[----:B-1----:R-:W-:-:S09]  /*1000*/  ULEA UR6, UR7, UR6, 0x18 ;  /* 0x0000000607067291 */ /* 0x002fd2000f8ec0ff */
[----:B------:R2:W-:Y:S03]  /*1010*/  STS [UR6], R5 ;  /* 0x00000005ff007988 */ /* 0x0005e60008000806 */
.L_x_31:
[----:B------:R-:W-:Y:S05]  /*1020*/  BSYNC.RECONVERGENT B0 ;  /* 0x0000000000007941 */ /* 0x000fea0003800200 */
.L_x_30:
[----:B------:R-:W-:Y:S01]  /*1030*/  BAR.SYNC.DEFER_BLOCKING 0x0 ;  /* 0x0000000000007b1d */ /* 0x000fe20000010000 */
[----:B------:R-:W-:-:S05]  /*1040*/  ISETP.GE.U32.OR P1, PT, R14, R13, P1 ;  /* 0x0000000d0e00720c */ /* 0x000fca0000f26470 */
[----:B------:R-:W-:Y:S08]  /*1050*/  BSSY.RECONVERGENT B2, `(.L_x_35) ;  /* 0x0000015000027945 */ /* 0x000ff00003800200 */
[----:B------:R-:W-:Y:S05]  /*1060*/  @P1 BRA `(.L_x_36) ;  /* 0x00000000004c1947 */ /* 0x000fea0003800000 */
[----:B------:R-:W5:Y:S01]  /*1070*/  S2UR UR7, SR_CgaCtaId ;  /* 0x00000000000779c3 */ /* 0x000f620000008800 */
[----:B------:R-:W-:Y:S01]  /*1080*/  UMOV UR6, 0x400 ;  /* 0x0000040000067882 */ /* 0x000fe20000000000 */
[----:B------:R-:W-:Y:S01]  /*1090*/  LDS R0, [R23] ;  /* 0x0000000017007984 */ /* 0x000fe20000000800 */
[----:B------:R-:W-:Y:S01]  /*10a0*/  BSSY.RECONVERGENT B3, `(.L_x_37) ;  /* 0x000000e000037945 */ /* 0x000fe20003800200 */
[----:B-----5:R-:W-:-:S09]  /*10b0*/  ULEA UR6, UR7, UR6, 0x18 ;  /* 0x0000000607067291 */ /* 0x020fd2000f8ec0ff */
[----:B--2---:R-:W1:Y:S02]  /*10c0*/  LDS R5, [UR6] ;  /* 0x00000006ff057984 */ /* 0x004e640008000800 */
[----:B-1-34-:R-:W1:Y:S08]  /*10d0*/  MUFU.RCP R4, R5 ;  /* 0x0000000500047308 */ /* 0x01ae700000001000 */
        /* <DEDUP_REMOVED lines=10> */
.L_x_38:
[----:B------:R-:W-:Y:S05]  /*1180*/  BSYNC.RECONVERGENT B3 ;  /* 0x0000000000037941 */ /* 0x000fea0003800200 */
.L_x_37:
[----:B------:R1:W-:Y:S02]  /*1190*/  STS [R23], R4 ;  /* 0x0000000417007388 */ /* 0x0003e40000000800 */
.L_x_36:
[----:B------:R-:W-:Y:S05]  /*11a0*/  BSYNC.RECONVERGENT B2 ;  /* 0x0000000000027941 */ /* 0x000fea0003800200 */
.L_x_35:
[----:B------:R-:W-:Y:S01]  /*11b0*/  BAR.SYNC.DEFER_BLOCKING 0x0 ;  /* 0x0000000000007b1d */ /* 0x000fe20000010000 */
[----:B------:R-:W-:Y:S01]  /*11c0*/  ISETP.LE.U32.OR P0, PT, R24, UR14, P0 ;  /* 0x0000000e18007c0c */ /* 0x000fe20008703470 */
[----:B------:R-:W-:-:S04]  /*11d0*/  UIADD3 UR4, UPT, UPT, UR4, 0x4, URZ ;  /* 0x0000000404047890 */ /* 0x000fc8000fffe0ff */
[----:B------:R-:W-:-:S08]  /*11e0*/  UISETP.NE.AND UP0, UPT, UR4, 0x20, UPT ;  /* 0x000000200400788c */ /* 0x000fd0000bf05270 */
[----:B------:R-:W-:Y:S04]  /*11f0*/  @!P0 LDS R6, [R6+0xc] ;  /* 0x00000c0006068984 */ /* 0x000fe80000000800 */
[----:B------:R-:W-:Y:S04]  /*1200*/  @!P0 LDS R7, [R7+0xc] ;  /* 0x00000c0007078984 */ /* 0x000fe80000000800 */
[----:B--2---:R-:W2:Y:S02]  /*1210*/  @!P0 LDS R5, [R23] ;  /* 0x0000000017058984 */ /* 0x004ea40000000800 */
[----:B--2---:R-:W-:-:S05]  /*1220*/  @!P0 FFMA R0, -R6, R7, R5 ;  /* 0x0000000706008223 */ /* 0x004fca0000000105 */
[----:B------:R2:W-:Y:S01]  /*1230*/  @!P0 STS [R23], R0 ;  /* 0x0000000017008388 */ /* 0x0005e20000000800 */
[----:B------:R-:W-:Y:S06]  /*1240*/  BAR.SYNC.DEFER_BLOCKING 0x0 ;  /* 0x0000000000007b1d */ /* 0x000fec0000010000 */
[----:B------:R-:W-:Y:S05]  /*1250*/  BRA.U UP0, `(.L_x_39) ;  /* 0xfffffff100407547 */ /* 0x000fea000b83ffff */
[----:B------:R-:W-:Y:S01]  /*1260*/  ISETP.GE.U32.AND P0, PT, R13, R14, PT ;  /* 0x0000000e0d00720c */ /* 0x000fe20003f06070 */
[----:B------:R-:W-:Y:S01]  /*1270*/  HFMA2 R5, -RZ, RZ, 0, 0 ;  /* 0x00000000ff057431 */ /* 0x000fe200000001ff */
[----:B------:R-:W-:Y:S01]  /*1280*/  UIADD3 UR4, UPT, UPT, UR5, -0x1, URZ ;  /* 0xffffffff05047890 */ /* 0x000fe2000fffe0ff */
[----:B--2---:R-:W-:-:S03]  /*1290*/  MOV R0, RZ ;  /* 0x000000ff00007202 */ /* 0x004fc60000000f00 */
[----:B------:R-:W-:-:S07]  /*12a0*/  UISETP.GE.U32.AND UP0, UPT, UR4, 0x7, UPT ;  /* 0x000000070400788c */ /* 0x000fce000bf06070 */
[----:B------:R-:W2:Y:S04]  /*12b0*/  @P0 LDS R5, [R21] ;  /* 0x0000000015050984 */ /* 0x000ea80000000800 */
[----:B--2---:R2:W-:Y:S01]  /*12c0*/  STG.E desc[UR8][R2.64], R5 ;  /* 0x0000000502007986 */ /* 0x0045e2000c101908 */
[----:B------:R-:W-:Y:S06]  /*12d0*/  BAR.SYNC.DEFER_BLOCKING 0x0 ;  /* 0x0000000000007b1d */ /* 0x000fec0000010000 */
[----:B------:R-:W-:Y:S05]  /*12e0*/  BRA.U !UP0, `(.L_x_40) ;  /* 0x0000000508307547 */ /* 0x000fea000b800000 */
[----:B------:R-:W5:Y:S01]  /*12f0*/  S2UR UR6, SR_CgaCtaId ;  /* 0x00000000000679c3 */ /* 0x000f620000008800 */
[----:B------:R-:W-:Y:S01]  /*1300*/  UMOV UR4, 0x400 ;  /* 0x0000040000047882 */ /* 0x000fe20000000000 */
[----:B------:R-:W-:Y:S01]  /*1310*/  MOV R0, RZ ;  /* 0x000000ff00007202 */ /* 0x000fe20000000f00 */
[----:B------:R-:W-:Y:S01]  /*1320*/  UIADD3 UR4, UPT, UPT, UR4, 0x10, URZ ;  /* 0x0000001004047890 */ /* 0x000fe2000fffe0ff */
[----:B------:R-:W1:Y:S04]  /*1330*/  LDCU.64 UR14, c[0x0][0x388] ;  /* 0x00007100ff0e77ac */ /* 0x000e680008000a00 */
[----:B0-2---:R-:W0:Y:S01]  /*1340*/  LDC.64 R2, c[0x0][0x380] ;  /* 0x0000e000ff027b82 */ /* 0x005e220000000a00 */
[----:B------:R-:W-:Y:S02]  /*1350*/  ULOP3.LUT UR7, UR5, 0x3fffff8, URZ, 0xc0, !UPT ;  /* 0x03fffff805077892 */ /* 0x000fe4000f8ec0ff */
[----:B-1---5:R-:W-:-:S12]  /*1360*/  ULEA UR4, UR6, UR4, 0x18 ;  /* 0x0000000406047291 */ /* 0x022fd8000f8ec0ff */
.L_x_41:
[----:B-1----:R-:W-:-:S04]  /*1370*/  IMAD R6, R0, UR11, R13 ;  /* 0x0000000b00067c24 */ /* 0x002fc8000f8e020d */
[----:B---34-:R-:W-:-:S04]  /*1380*/  IMAD R4, R6, UR14, R25 ;  /* 0x0000000e06047c24 */ /* 0x018fc8000f8e0219 */
[----:B------:R-:W-:-:S04]  /*1390*/  IMAD R5, R4, UR15, R19 ;  /* 0x0000000f04057c24 */ /* 0x000fc8000f8e0213 */
[----:B0-----:R-:W-:-:S05]  /*13a0*/  IMAD.WIDE.U32 R4, R5, 0x4, R2 ;  /* 0x0000000405047825 */ /* 0x001fca00078e0002 */
[----:B------:R0:W2:Y:S01]  /*13b0*/  LDG.E R26, desc[UR8][R4.64] ;  /* 0x00000008041a7981 */ /* 0x0000a2000c1e1900 */
[C---:B------:R-:W-:Y:S02]  /*13c0*/  IADD3 R30, PT, PT, R6.reuse, UR11, RZ ;  /* 0x0000000b061e7c10 */ /* 0x040fe4000fffe0ff */
[----:B------:R-:W-:Y:S02]  /*13d0*/  LEA R6, R6, R17, 0x5 ;  /* 0x0000001106067211 */ /* 0x000fe400078e28ff */
[C---:B------:R-:W-:Y:S01]  /*13e0*/  IADD3 R36, PT, PT, R30.reuse, UR11, RZ ;  /* 0x0000000b1e247c10 */ /* 0x040fe2000fffe0ff */
[--C-:B------:R-:W-:Y:S01]  /*13f0*/  IMAD R8, R30, UR14, R25.reuse ;  /* 0x0000000e1e087c24 */ /* 0x100fe2000f8e0219 */
[----:B------:R-:W-:Y:S02]  /*1400*/  LEA R27, R6, UR4, 0x2 ;  /* 0x00000004061b7c11 */ /* 0x000fe4000f8e10ff */
[C---:B------:R-:W-:Y:S01]  /*1410*/  IADD3 R34, PT, PT, R36.reuse, UR11, RZ ;  /* 0x0000000b24227c10 */ /* 0x040fe2000fffe0ff */
[----:B------:R-:W-:-:S02]  /*1420*/  IMAD R6, R36, UR14, R25 ;  /* 0x0000000e24067c24 */ /* 0x000fc4000f8e0219 */
[----:B------:R-:W-:Y:S01]  /*1430*/  IMAD R9, R8, UR15, R19 ;  /* 0x0000000f08097c24 */ /* 0x000fe2000f8e0213 */
[C---:B------:R-:W-:Y:S01]  /*1440*/  IADD3 R32, PT, PT, R34.reuse, UR11, RZ ;  /* 0x0000000b22207c10 */ /* 0x040fe2000fffe0ff */
[----:B0-----:R-:W-:Y:S02]  /*1450*/  IMAD R4, R34, UR14, R25 ;  /* 0x0000000e22047c24 */ /* 0x001fe4000f8e0219 */
[----:B------:R-:W-:Y:S01]  /*1460*/  IMAD R5, R6, UR15, R19 ;  /* 0x0000000f06057c24 */ /* 0x000fe2000f8e0213 */
[C---:B------:R-:W-:Y:S01]  /*1470*/  IADD3 R31, PT, PT, R32.reuse, UR11, RZ ;  /* 0x0000000b201f7c10 */ /* 0x040fe2000fffe0ff */
[----:B------:R-:W-:Y:S02]  /*1480*/  IMAD R6, R32, UR14, R25 ;  /* 0x0000000e20067c24 */ /* 0x000fe4000f8e0219 */
[----:B------:R-:W-:-:S04]  /*1490*/  IMAD.WIDE.U32 R8, R9, 0x4, R2 ;  /* 0x0000000409087825 */ /* 0x000fc800078e0002 */
[----:B------:R-:W-:Y:S01]  /*14a0*/  VIADD R33, R31, UR11 ;  /* 0x0000000b1f217c36 */ /* 0x000fe20008000000 */
[----:B------:R0:W3:Y:S01]  /*14b0*/  LDG.E R11, desc[UR8][R8.64] ;  /* 0x00000008080b7981 */ /* 0x0000e2000c1e1900 */
[----:B------:R-:W-:Y:S02]  /*14c0*/  IMAD R7, R4, UR15, R19 ;  /* 0x0000000f04077c24 */ /* 0x000fe4000f8e0213 */
[----:B------:R-:W-:Y:S01]  /*14d0*/  IMAD.WIDE.U32 R4, R5, 0x4, R2 ;  /* 0x0000000405047825 */ /* 0x000fe200078e0002 */
[----:B------:R-:W-:-:S03]  /*14e0*/  IADD3 R35, PT, PT, R33, UR11, RZ ;  /* 0x0000000b21237c10 */ /* 0x000fc6000fffe0ff */
[----:B------:R-:W-:Y:S01]  /*14f0*/  IMAD R29, R6, UR15, R19 ;  /* 0x0000000f061d7c24 */ /* 0x000fe2000f8e0213 */
[----:B------:R1:W4:Y:S01]  /*1500*/  LDG.E R37, desc[UR8][R4.64] ;  /* 0x0000000804257981 */ /* 0x000322000c1e1900 */
[----:B------:R-:W-:Y:S02]  /*1510*/  IMAD R28, R31, UR14, R25 ;  /* 0x0000000e1f1c7c24 */ /* 0x000fe4000f8e0219 */
[----:B0-----:R-:W-:-:S04]  /*1520*/  IMAD.WIDE.U32 R8, R29, 0x4, R2 ;  /* 0x000000041d087825 */ /* 0x001fc800078e0002 */
[----:B------:R-:W-:Y:S02]  /*1530*/  IMAD R29, R28, UR15, R19 ;  /* 0x0000000f1c1d7c24 */ /* 0x000fe4000f8e0213 */
[----:B------:R-:W-:Y:S01]  /*1540*/  IMAD.WIDE.U32 R6, R7, 0x4, R2 ;  /* 0x0000000407067825 */ /* 0x000fe200078e0002 */
[----:B------:R-:W5:Y:S03]  /*1550*/  LDG.E R8, desc[UR8][R8.64] ;  /* 0x0000000808087981 */ /* 0x000f66000c1e1900 */
[----:B-1----:R-:W-:Y:S02]  /*1560*/  IMAD R4, R35, UR14, R25 ;  /* 0x0000000e23047c24 */ /* 0x002fe4000f8e0219 */
[----:B------:R-:W-:Y:S01]  /*1570*/  IMAD.WIDE.U32 R28, R29, 0x4, R2 ;  /* 0x000000041d1c7825 */ /* 0x000fe200078e0002 */
[----:B------:R0:W5:Y:S05]  /*1580*/  LDG.E R6, desc[UR8][R6.64] ;  /* 0x0000000806067981 */ /* 0x00016a000c1e1900 */
[----:B------:R-:W5:Y:S04]  /*1590*/  LDG.E R28, desc[UR8][R28.64] ;  /* 0x000000081c1c7981 */ /* 0x000f68000c1e1900 */
[----:B--2---:R1:W-:Y:S02]  /*15a0*/  STS [R27], R26 ;  /* 0x0000001a1b007388 */ /* 0x0043e40000000800 */
[----:B-1----:R-:W-:-:S04]  /*15b0*/  IMAD R26, R33, UR14, R25 ;  /* 0x0000000e211a7c24 */ /* 0x002fc8000f8e0219 */
[--C-:B------:R-:W-:Y:S02]  /*15c0*/  IMAD R27, R26, UR15, R19.reuse ;  /* 0x0000000f1a1b7c24 */ /* 0x100fe4000f8e0213 */
[----:B------:R-:W-:Y:S02]  /*15d0*/  IMAD R26, R4, UR15, R19 ;  /* 0x0000000f041a7c24 */ /* 0x000fe4000f8e0213 */
[----:B------:R-:W-:-:S04]  /*15e0*/  IMAD.WIDE.U32 R4, R27, 0x4, R2 ;  /* 0x000000041b047825 */ /* 0x000fc800078e0002 */
[----:B------:R-:W-:Y:S02]  /*15f0*/  IMAD.WIDE.U32 R26, R26, 0x4, R2 ;  /* 0x000000041a1a7825 */ /* 0x000fe400078e0002 */
[----:B------:R1:W2:Y:S04]  /*1600*/  LDG.E R4, desc[UR8][R4.64] ;  /* 0x0000000804047981 */ /* 0x0002a8000c1e1900 */
[----:B------:R-:W2:Y:S01]  /*1610*/  LDG.E R26, desc[UR8][R26.64] ;  /* 0x000000081a1a7981 */ /* 0x000ea2000c1e1900 */
[-C--:B------:R-:W-:Y:S02]  /*1620*/  LEA R30, R30, R17.reuse, 0x5 ;  /* 0x000000111e1e7211 */ /* 0x080fe400078e28ff */
[-C--:B------:R-:W-:Y:S02]  /*1630*/  LEA R36, R36, R17.reuse, 0x5 ;  /* 0x0000001124247211 */ /* 0x080fe400078e28ff */
[----:B------:R-:W-:-:S02]  /*1640*/  LEA R34, R34, R17, 0x5 ;  /* 0x0000001122227211 */ /* 0x000fc400078e28ff */
[-C--:B------:R-:W-:Y:S02]  /*1650*/  LEA R32, R32, R17.reuse, 0x5 ;  /* 0x0000001120207211 */ /* 0x080fe400078e28ff */
[----:B------:R-:W-:Y:S02]  /*1660*/  LEA R30, R30, UR4, 0x2 ;  /* 0x000000041e1e7c11 */ /* 0x000fe4000f8e10ff */
[-C--:B------:R-:W-:Y:S02]  /*1670*/  LEA R31, R31, R17.reuse, 0x5 ;  /* 0x000000111f1f7211 */ /* 0x080fe400078e28ff */
[----:B------:R-:W-:Y:S02]  /*1680*/  LEA R36, R36, UR4, 0x2 ;  /* 0x0000000424247c11 */ /* 0x000fe4000f8e10ff */
[----:B------:R-:W-:Y:S02]  /*1690*/  LEA R33, R33, R17, 0x5 ;  /* 0x0000001121217211 */ /* 0x000fe400078e28ff */
[----:B0-----:R-:W-:-:S02]  /*16a0*/  LEA R7, R34, UR4, 0x2 ;  /* 0x0000000422077c11 */ /* 0x001fc4000f8e10ff */
[----:B------:R-:W-:Y:S02]  /*16b0*/  LEA R35, R35, R17, 0x5 ;  /* 0x0000001123237211 */ /* 0x000fe400078e28ff */
[----:B-1----:R-:W-:Y:S01]  /*16c0*/  LEA R5, R32, UR4, 0x2 ;  /* 0x0000000420057c11 */ /* 0x002fe2000f8e10ff */
[----:B---3--:R1:W-:Y:S01]  /*16d0*/  STS [R30], R11 ;  /* 0x0000000b1e007388 */ /* 0x0083e20000000800 */
[----:B------:R-:W-:Y:S02]  /*16e0*/  LEA R31, R31, UR4, 0x2 ;  /* 0x000000041f1f7c11 */ /* 0x000fe4000f8e10ff */
[----:B------:R-:W-:Y:S01]  /*16f0*/  LEA R33, R33, UR4, 0x2 ;  /* 0x0000000421217c11 */ /* 0x000fe2000f8e10ff */
[----:B----4-:R1:W-:Y:S01]  /*1700*/  STS [R36], R37 ;  /* 0x0000002524007388 */ /* 0x0103e20000000800 */
[----:B------:R-:W-:-:S03]  /*1710*/  LEA R35, R35, UR4, 0x2 ;  /* 0x0000000423237c11 */ /* 0x000fc6000f8e10ff */
[----:B-----5:R1:W-:Y:S04]  /*1720*/  STS [R7], R6 ;  /* 0x0000000607007388 */ /* 0x0203e80000000800 */
[----:B------:R1:W-:Y:S01]  /*1730*/  STS [R5], R8 ;  /* 0x0000000805007388 */ /* 0x0003e20000000800 */
[----:B------:R-:W-:-:S03]  /*1740*/  IADD3 R0, PT, PT, R0, 0x8, RZ ;  /* 0x0000000800007810 */ /* 0x000fc60007ffe0ff */
[----:B------:R1:W-:Y:S01]  /*1750*/  STS [R31], R28 ;  /* 0x0000001c1f007388 */ /* 0x0003e20000000800 */
[----:B------:R-:W-:-:S03]  /*1760*/  ISETP.NE.AND P0, PT, R0, UR7, PT ;  /* 0x0000000700007c0c */ /* 0x000fc6000bf05270 */
[----:B--2---:R1:W-:Y:S04]  /*1770*/  STS [R33], R4 ;  /* 0x0000000421007388 */ /* 0x0043e80000000800 */
[----:B------:R1:W-:Y:S06]  /*1780*/  STS [R35], R26 ;  /* 0x0000001a23007388 */ /* 0x0003ec0000000800 */
[----:B------:R-:W-:Y:S05]  /*1790*/  @P0 BRA `(.L_x_41) ;  /* 0xfffffff800f40947 */ /* 0x000fea000383ffff */
[----:B------:R-:W-:-:S07]  /*17a0*/  MOV R0, UR7 ;  /* 0x0000000700007c02 */ /* 0x000fce0008000f00 */
.L_x_40:
[----:B------:R-:W-:-:S09]  /*17b0*/  UISETP.NE.AND UP0, UPT, UR12, URZ, UPT ;  /* 0x000000ff0c00728c */ /* 0x000fd2000bf05270 */
[----:B------:R-:W-:Y:S05]  /*17c0*/  BRA.U !UP0, `(.L_x_42) ;  /* 0x0000000508587547 */ /* 0x000fea000b800000 */
[----:B------:R-:W-:Y:S02]  /*17d0*/  UIADD3 UR4, UPT, UPT, UR12, -0x1, URZ ;  /* 0xffffffff0c047890 */ /* 0x000fe4000fffe0ff */
[----:B------:R-:W-:Y:S02]  /*17e0*/  UISETP.NE.AND UP1, UPT, UR13, URZ, UPT ;  /* 0x000000ff0d00728c */ /* 0x000fe4000bf25270 */
[----:B------:R-:W-:-:S09]  /*17f0*/  UISETP.GE.U32.AND UP0, UPT, UR4, 0x3, UPT ;  /* 0x000000030400788c */ /* 0x000fd2000bf06070 */
[----:B------:R-:W-:Y:S05]  /*1800*/  BRA.U !UP0, `(.L_x_43) ;  /* 0x00000001089c7547 */ /* 0x000fea000b800000 */
[----:B------:R-:W0:Y:S01]  /*1810*/  LDCU.64 UR6, c[0x0][0x388] ;  /* 0x00007100ff0677ac */ /* 0x000e220008000a00 */
[----:B-1----:R-:W1:Y:S01]  /*1820*/  LDC.64 R8, c[0x0][0x380] ;  /* 0x0000e000ff087b82 */ /* 0x002e620000000a00 */
[----:B------:R-:W-:-:S05]  /*1830*/  IMAD R32, R0, UR11, R13 ;  /* 0x0000000b00207c24 */ /* 0x000fca000f8e020d */
[----:B------:R-:W-:-:S04]  /*1840*/  IADD3 R30, PT, PT, R32, UR11, RZ ;  /* 0x0000000b201e7c10 */ /* 0x000fc8000fffe0ff */
[----:B------:R-:W-:-:S04]  /*1850*/  IADD3 R28, PT, PT, R30, UR11, RZ ;  /* 0x0000000b1e1c7c10 */ /* 0x000fc8000fffe0ff */
[----:B------:R-:W-:Y:S01]  /*1860*/  IADD3 R26, PT, PT, R28, UR11, RZ ;  /* 0x0000000b1c1a7c10 */ /* 0x000fe2000fffe0ff */
[--C-:B0-2---:R-:W-:Y:S02]  /*1870*/  IMAD R2, R32, UR6, R25.reuse ;  /* 0x0000000620027c24 */ /* 0x105fe4000f8e0219 */
[--C-:B---34-:R-:W-:Y:S02]  /*1880*/  IMAD R4, R30, UR6, R25.reuse ;  /* 0x000000061e047c24 */ /* 0x118fe4000f8e0219 */
[--C-:B------:R-:W-:Y:S02]  /*1890*/  IMAD R6, R28, UR6, R25.reuse ;  /* 0x000000061c067c24 */ /* 0x100fe4000f8e0219 */
[----:B------:R-:W-:Y:S02]  /*18a0*/  IMAD R34, R26, UR6, R25 ;  /* 0x000000061a227c24 */ /* 0x000fe4000f8e0219 */
[--C-:B------:R-:W-:Y:S02]  /*18b0*/  IMAD R7, R2, UR7, R19.reuse ;  /* 0x0000000702077c24 */ /* 0x100fe4000f8e0213 */
[----:B------:R-:W-:-:S02]  /*18c0*/  IMAD R5, R4, UR7, R19 ;  /* 0x0000000704057c24 */ /* 0x000fc4000f8e0213 */
[--C-:B------:R-:W-:Y:S02]  /*18d0*/  IMAD R3, R6, UR7, R19.reuse ;  /* 0x0000000706037c24 */ /* 0x100fe4000f8e0213 */
[----:B------:R-:W-:Y:S02]  /*18e0*/  IMAD R11, R34, UR7, R19 ;  /* 0x00000007220b7c24 */ /* 0x000fe4000f8e0213 */
[----:B-1----:R-:W-:-:S04]  /*18f0*/  IMAD.WIDE.U32 R6, R7, 0x4, R8 ;  /* 0x0000000407067825 */ /* 0x002fc800078e0008 */
[--C-:B------:R-:W-:Y:S02]  /*1900*/  IMAD.WIDE.U32 R4, R5, 0x4, R8.reuse ;  /* 0x0000000405047825 */ /* 0x100fe400078e0008 */
[----:B------:R-:W2:Y:S02]  /*1910*/  LDG.E R6, desc[UR8][R6.64] ;  /* 0x0000000806067981 */ /* 0x000ea4000c1e1900 */
[--C-:B------:R-:W-:Y:S02]  /*1920*/  IMAD.WIDE.U32 R2, R3, 0x4, R8.reuse ;  /* 0x0000000403027825 */ /* 0x100fe400078e0008 */
[----:B------:R0:W3:Y:S02]  /*1930*/  LDG.E R4, desc[UR8][R4.64] ;  /* 0x0000000804047981 */ /* 0x0000e4000c1e1900 */
[----:B------:R-:W-:Y:S02]  /*1940*/  IMAD.WIDE.U32 R8, R11, 0x4, R8 ;  /* 0x000000040b087825 */ /* 0x000fe400078e0008 */
[----:B------:R1:W4:Y:S04]  /*1950*/  LDG.E R2, desc[UR8][R2.64] ;  /* 0x0000000802027981 */ /* 0x000328000c1e1900 */
[----:B------:R5:W4:Y:S01]  /*1960*/  LDG.E R8, desc[UR8][R8.64] ;  /* 0x0000000808087981 */ /* 0x000b22000c1e1900 */
[----:B------:R-:W0:Y:S01]  /*1970*/  S2UR UR6, SR_CgaCtaId ;  /* 0x00000000000679c3 */ /* 0x000e220000008800 */
[----:B------:R-:W-:-:S02]  /*1980*/  UMOV UR4, 0x400 ;  /* 0x0000040000047882 */ /* 0x000fc40000000000 */
[----:B------:R-:W-:Y:S01]  /*1990*/  UIADD3 UR4, UPT, UPT, UR4, 0x10, URZ ;  /* 0x0000001004047890 */ /* 0x000fe2000fffe0ff */
[-C--:B------:R-:W-:Y:S01]  /*19a0*/  LEA R32, R32, R17.reuse, 0x5 ;  /* 0x0000001120207211 */ /* 0x080fe200078e28ff */
[----:B------:R-:W-:Y:S01]  /*19b0*/  IMAD R30, R30, 0x20, R17 ;  /* 0x000000201e1e7824 */ /* 0x000fe200078e0211 */
[-C--:B------:R-:W-:Y:S02]  /*19c0*/  LEA R28, R28, R17.reuse, 0x5 ;  /* 0x000000111c1c7211 */ /* 0x080fe400078e28ff */
[----:B------:R-:W-:Y:S01]  /*19d0*/  LEA R26, R26, R17, 0x5 ;  /* 0x000000111a1a7211 */ /* 0x000fe200078e28ff */
[----:B0-----:R-:W-:-:S06]  /*19e0*/  ULEA UR4, UR6, UR4, 0x18 ;  /* 0x0000000406047291 */ /* 0x001fcc000f8ec0ff */
[----:B------:R-:W-:Y:S02]  /*19f0*/  LEA R5, R32, UR4, 0x2 ;  /* 0x0000000420057c11 */ /* 0x000fe4000f8e10ff */
[----:B-1----:R-:W-:Y:S02]  /*1a00*/  LEA R3, R30, UR4, 0x2 ;  /* 0x000000041e037c11 */ /* 0x002fe4000f8e10ff */
[----:B------:R-:W-:Y:S02]  /*1a10*/  LEA R7, R28, UR4, 0x2 ;  /* 0x000000041c077c11 */ /* 0x000fe4000f8e10ff */
[----:B-----5:R-:W-:Y:S02]  /*1a20*/  LEA R9, R26, UR4, 0x2 ;  /* 0x000000041a097c11 */ /* 0x020fe4000f8e10ff */
[----:B------:R-:W-:Y:S01]  /*1a30*/  IADD3 R0, PT, PT, R0, 0x4, RZ ;  /* 0x0000000400007810 */ /* 0x000fe20007ffe0ff */
[----:B--2---:R0:W-:Y:S04]  /*1a40*/  STS [R5], R6 ;  /* 0x0000000605007388 */ /* 0x0041e80000000800 */
[----:B---3--:R0:W-:Y:S04]  /*1a50*/  STS [R3], R4 ;  /* 0x0000000403007388 */ /* 0x0081e80000000800 */
[----:B----4-:R0:W-:Y:S04]  /*1a60*/  STS [R7], R2 ;  /* 0x0000000207007388 */ /* 0x0101e80000000800 */
[----:B------:R0:W-:Y:S02]  /*1a70*/  STS [R9], R8 ;  /* 0x0000000809007388 */ /* 0x0001e40000000800 */
.L_x_43:
[----:B------:R-:W-:Y:S05]  /*1a80*/  BRA.U !UP1, `(.L_x_42) ;  /* 0x0000000109a87547 */ /* 0x000fea000b800000 */
[----:B------:R-:W-:Y:S02]  /*1a90*/  UISETP.NE.AND UP0, UPT, UR13, 0x1, UPT ;  /* 0x000000010d00788c */ /* 0x000fe4000bf05270 */
[----:B------:R-:W-:-:S04]  /*1aa0*/  ULOP3.LUT UR4, UR5, 0x1, URZ, 0xc0, !UPT ;  /* 0x0000000105047892 */ /* 0x000fc8000f8ec0ff */
[----:B------:R-:W-:-:S03]  /*1ab0*/  UISETP.NE.U32.AND UP1, UPT, UR4, 0x1, UPT ;  /* 0x000000010400788c */ /* 0x000fc6000bf25070 */
[----:B------:R-:W-:Y:S08]  /*1ac0*/  BRA.U !UP0, `(.L_x_44) ;  /* 0x00000001085c7547 */ /* 0x000ff0000b800000 */
[----:B------:R-:W5:Y:S01]  /*1ad0*/  LDCU.64 UR6, c[0x0][0x388] ;  /* 0x00007100ff0677ac */ /* 0x000f620008000a00 */
[----:B01234-:R-:W0:Y:S01]  /*1ae0*/  LDC.64 R4, c[0x0][0x380] ;  /* 0x0000e000ff047b82 */ /* 0x01fe220000000a00 */
[----:B------:R-:W-:-:S05]  /*1af0*/  IMAD R6, R0, UR11, R13 ;  /* 0x0000000b00067c24 */ /* 0x000fca000f8e020d */
[C---:B------:R-:W-:Y:S01]  /*1b00*/  IADD3 R8, PT, PT, R6.reuse, UR11, RZ ;  /* 0x0000000b06087c10 */ /* 0x040fe2000fffe0ff */
[----:B-----5:R-:W-:-:S04]  /*1b10*/  IMAD R2, R6, UR6, R25 ;  /* 0x0000000606027c24 */ /* 0x020fc8000f8e0219 */
[----:B------:R-:W-:Y:S02]  /*1b20*/  IMAD R26, R8, UR6, R25 ;  /* 0x00000006081a7c24 */ /* 0x000fe4000f8e0219 */
[--C-:B------:R-:W-:Y:S02]  /*1b30*/  IMAD R3, R2, UR7, R19.reuse ;  /* 0x0000000702037c24 */ /* 0x100fe4000f8e0213 */
[----:B------:R-:W-:Y:S02]  /*1b40*/  IMAD R7, R26, UR7, R19 ;  /* 0x000000071a077c24 */ /* 0x000fe4000f8e0213 */
[----:B0-----:R-:W-:-:S04]  /*1b50*/  IMAD.WIDE.U32 R2, R3, 0x4, R4 ;  /* 0x0000000403027825 */ /* 0x001fc800078e0004 */
[----:B------:R-:W-:Y:S02]  /*1b60*/  IMAD.WIDE.U32 R4, R7, 0x4, R4 ;  /* 0x0000000407047825 */ /* 0x000fe400078e0004 */
[----:B------:R-:W2:Y:S04]  /*1b70*/  LDG.E R2, desc[UR8][R2.64] ;  /* 0x0000000802027981 */ /* 0x000ea8000c1e1900 */
[----:B------:R-:W3:Y:S01]  /*1b80*/  LDG.E R4, desc[UR8][R4.64] ;  /* 0x0000000804047981 */ /* 0x000ee2000c1e1900 */
[----:B------:R-:W0:Y:S01]  /*1b90*/  S2UR UR6, SR_CgaCtaId ;  /* 0x00000000000679c3 */ /* 0x000e220000008800 */
[----:B------:R-:W-:Y:S01]  /*1ba0*/  UMOV UR4, 0x400 ;  /* 0x0000040000047882 */ /* 0x000fe20000000000 */
[-C--:B------:R-:W-:Y:S01]  /*1bb0*/  LEA R6, R6, R17.reuse, 0x5 ;  /* 0x0000001106067211 */ /* 0x080fe200078e28ff */
[----:B------:R-:W-:Y:S01]  /*1bc0*/  UIADD3 UR4, UPT, UPT, UR4, 0x10, URZ ;  /* 0x0000001004047890 */ /* 0x000fe2000fffe0ff */
[----:B------:R-:W-:-:S02]  /*1bd0*/  LEA R8, R8, R17, 0x5 ;  /* 0x0000001108087211 */ /* 0x000fc400078e28ff */
[----:B------:R-:W-:Y:S01]  /*1be0*/  IADD3 R0, PT, PT, R0, 0x2, RZ ;  /* 0x0000000200007810 */ /* 0x000fe20007ffe0ff */
[----:B0-----:R-:W-:-:S06]  /*1bf0*/  ULEA UR4, UR6, UR4, 0x18 ;  /* 0x0000000406047291 */ /* 0x001fcc000f8ec0ff */
[----:B------:R-:W-:Y:S02]  /*1c00*/  LEA R7, R6, UR4, 0x2 ;  /* 0x0000000406077c11 */ /* 0x000fe4000f8e10ff */
[----:B------:R-:W-:-:S03]  /*1c10*/  LEA R9, R8, UR4, 0x2 ;  /* 0x0000000408097c11 */ /* 0x000fc6000f8e10ff */
[----:B--2---:R0:W-:Y:S04]  /*1c20*/  STS [R7], R2 ;  /* 0x0000000207007388 */ /* 0x0041e80000000800 */
[----:B---3--:R0:W-:Y:S02]  /*1c30*/  STS [R9], R4 ;  /* 0x0000000409007388 */ /* 0x0081e40000000800 */
.L_x_44:
[----:B------:R-:W-:Y:S05]  /*1c40*/  BRA.U UP1, `(.L_x_42) ;  /* 0x0000000101387547 */ /* 0x000fea000b800000 */
[----:B------:R-:W1:Y:S01]  /*1c50*/  LDCU.64 UR6, c[0x0][0x388] ;  /* 0x00007100ff0677ac */ /* 0x000e620008000a00 */
[----:B0-2---:R-:W0:Y:S01]  /*1c60*/  LDC.64 R2, c[0x0][0x380] ;  /* 0x0000e000ff027b82 */ /* 0x005e220000000a00 */
[----:B------:R-:W-:-:S04]  /*1c70*/  IMAD R0, R0, UR11, R13 ;  /* 0x0000000b00007c24 */ /* 0x000fc8000f8e020d */
[----:B-1-34-:R-:W-:-:S04]  /*1c80*/  IMAD R4, R0, UR6, R25 ;  /* 0x0000000600047c24 */ /* 0x01afc8000f8e0219 */
[----:B------:R-:W-:-:S04]  /*1c90*/  IMAD R5, R4, UR7, R19 ;  /* 0x0000000704057c24 */ /* 0x000fc8000f8e0213 */
[----:B0-----:R-:W-:-:S06]  /*1ca0*/  IMAD.WIDE.U32 R2, R5, 0x4, R2 ;  /* 0x0000000405027825 */ /* 0x001fcc00078e0002 */
[----:B------:R-:W2:Y:S01]  /*1cb0*/  LDG.E R2, desc[UR8][R2.64] ;  /* 0x0000000802027981 */ /* 0x000ea2000c1e1900 */
[----:B------:R-:W0:Y:S01]  /*1cc0*/  S2UR UR6, SR_CgaCtaId ;  /* 0x00000000000679c3 */ /* 0x000e220000008800 */
[----:B------:R-:W-:Y:S01]  /*1cd0*/  UMOV UR4, 0x400 ;  /* 0x0000040000047882 */ /* 0x000fe20000000000 */
[----:B------:R-:W-:Y:S01]  /*1ce0*/  LEA R0, R0, R17, 0x5 ;  /* 0x0000001100007211 */ /* 0x000fe200078e28ff */
[----:B------:R-:W-:-:S04]  /*1cf0*/  UIADD3 UR4, UPT, UPT, UR4, 0x10, URZ ;  /* 0x0000001004047890 */ /* 0x000fc8000fffe0ff */
[----:B0-----:R-:W-:-:S06]  /*1d00*/  ULEA UR4, UR6, UR4, 0x18 ;  /* 0x0000000406047291 */ /* 0x001fcc000f8ec0ff */
[----:B------:R-:W-:-:S05]  /*1d10*/  LEA R5, R0, UR4, 0x2 ;  /* 0x0000000400057c11 */ /* 0x000fca000f8e10ff */
[----:B--2---:R0:W-:Y:S02]  /*1d20*/  STS [R5], R2 ;  /* 0x0000000205007388 */ /* 0x0041e40000000800 */
.L_x_42:
[----:B------:R-:W-:Y:S01]  /*1d30*/  IADD3 R16, PT, PT, R16, 0x1, RZ ;  /* 0x0000000110107810 */ /* 0x000fe20007ffe0ff */
[----:B------:R-:W-:Y:S03]  /*1d40*/  BAR.SYNC.DEFER_BLOCKING 0x0 ;  /* 0x0000000000007b1d */ /* 0x000fe60000010000 */
[----:B------:R-:W-:-:S13]  /*1d50*/  ISETP.GE.AND P0, PT, R16, UR5, PT ;  /* 0x0000000510007c0c */ /* 0x000fda000bf06270 */
[----:B------:R-:W-:Y:S05]  /*1d60*/  @P0 BRA `(.L_x_45) ;  /* 0x0000001400dc0947 */ /* 0x000fea0003800000 */
[----:B0-2---:R-:W-:Y:S02]  /*1d70*/  LEA R3, R25, R14, 0x5 ;  /* 0x0000000e19037211 */ /* 0x005fe400078e28ff */
[----:B------:R-:W-:Y:S02]  /*1d80*/  MOV R0, R16 ;  /* 0x0000001000007202 */ /* 0x000fe40000000f00 */
[----:B-1----:R-:W-:Y:S02]  /*1d90*/  MOV R7, R10 ;  /* 0x0000000a00077202 */ /* 0x002fe40000000f00 */
[----:B------:R-:W-:-:S07]  /*1da0*/  LEA R6, R3, R20, 0x2 ;  /* 0x0000001403067211 */ /* 0x000fce00078e10ff */
.L_x_65:
[----:B0-----:R-:W-:Y:S01]  /*1db0*/  IMAD R2, R0, UR11, RZ ;  /* 0x0000000b00027c24 */ /* 0x001fe2000f8e02ff */
[----:B------:R-:W-:Y:S01]  /*1dc0*/  UMOV UR4, URZ ;  /* 0x000000ff00047c82 */ /* 0x000fe20008000000 */
[----:B------:R-:W-:Y:S01]  /*1dd0*/  IMAD.MOV.U32 R3, RZ, RZ, R7 ;  /* 0x000000ffff037224 */ /* 0x000fe200078e0007 */
[----:B------:R-:W-:Y:S02]  /*1de0*/  MOV R7, R0 ;  /* 0x0000000000077202 */ /* 0x000fe40000000f00 */
[C---:B------:R-:W-:Y:S02]  /*1df0*/  LEA R5, R2.reuse, R15, 0x5 ;  /* 0x0000000f02057211 */ /* 0x040fe400078e28ff */
[----:B------:R-:W-:Y:S02]  /*1e00*/  IADD3 R9, PT, PT, R2, R13, RZ ;  /* 0x0000000d02097210 */ /* 0x000fe40007ffe0ff */
[----:B------:R-:W-:-:S07]  /*1e10*/  LEA R2, R5, R20, 0x2 ;  /* 0x0000001405027211 */ /* 0x000fce00078e10ff */
.L_x_62:
[----:B------:R-:W-:Y:S01]  /*1e20*/  ISETP.NE.AND P0, PT, R14, UR4, PT ;  /* 0x000000040e007c0c */ /* 0x000fe2000bf05270 */
[----:B------:R-:W-:-:S12]  /*1e30*/  BSSY.RECONVERGENT B2, `(.L_x_46) ;  /* 0x0000013000027945 */ /* 0x000fd80003800200 */
[----:B0-----:R-:W-:Y:S05]  /*1e40*/  @P0 BRA `(.L_x_47) ;  /* 0x0000000000440947 */ /* 0x001fea0003800000 */
[----:B------:R-:W3:Y:S01]  /*1e50*/  LDS R11, [R6] ;  /* 0x00000000060b7984 */ /* 0x000ee20000000800 */
[----:B------:R-:W-:Y:S03]  /*1e60*/  BSSY.RECONVERGENT B3, `(.L_x_48) ;  /* 0x000000e000037945 */ /* 0x000fe60003800200 */
[----:B------:R-:W0:Y:S01]  /*1e70*/  LDS R0, [R2] ;  /* 0x0000000002007984 */ /* 0x000e220000000800 */
[----:B---34-:R-:W1:Y:S08]  /*1e80*/  MUFU.RCP R4, R11 ;  /* 0x0000000b00047308 */ /* 0x018e700000001000 */
[----:B0-----:R-:W0:Y:S01]  /*1e90*/  FCHK P0, R0, R11 ;  /* 0x0000000b00007302 */ /* 0x001e220000000000 */
[----:B-1----:R-:W-:-:S04]  /*1ea0*/  FFMA R5, -R11, R4, 1 ;  /* 0x3f8000000b057423 */ /* 0x002fc80000000104 */
[----:B------:R-:W-:-:S04]  /*1eb0*/  FFMA R5, R4, R5, R4 ;  /* 0x0000000504057223 */ /* 0x000fc80000000004 */
[----:B------:R-:W-:-:S04]  /*1ec0*/  FFMA R4, R0, R5, RZ ;  /* 0x0000000500047223 */ /* 0x000fc800000000ff */
[----:B------:R-:W-:-:S04]  /*1ed0*/  FFMA R8, -R11, R4, R0 ;  /* 0x000000040b087223 */ /* 0x000fc80000000100 */
[----:B------:R-:W-:Y:S01]  /*1ee0*/  FFMA R5, R5, R8, R4 ;  /* 0x0000000805057223 */ /* 0x000fe20000000004 */
[----:B0-----:R-:W-:Y:S06]  /*1ef0*/  @!P0 BRA `(.L_x_49) ;  /* 0x0000000000108947 */ /* 0x001fec0003800000 */
[----:B------:R-:W-:Y:S02]  /*1f00*/  MOV R5, R11 ;  /* 0x0000000b00057202 */ /* 0x000fe40000000f00 */
[----:B------:R-:W-:-:S07]  /*1f10*/  MOV R4, 0x1f30 ;  /* 0x00001f3000047802 */ /* 0x000fce0000000f00 */
[----:B------:R-:W-:Y:S05]  /*1f20*/  CALL.REL.NOINC `($__internal_1_$__cuda_sm3x_div_rn_noftz_f32_slowpath) ;  /* 0x0000002400907944 */ /* 0x000fea0003c00000 */
[----:B------:R-:W-:-:S07]  /*1f30*/  MOV R5, R0 ;  /* 0x0000000000057202 */ /* 0x000fce0000000f00 */
.L_x_49:
[----:B------:R-:W-:Y:S05]  /*1f40*/  BSYNC.RECONVERGENT B3 ;  /* 0x0000000000037941 */ /* 0x000fea0003800200 */
.L_x_48:
[----:B------:R0:W-:Y:S02]  /*1f50*/  STS [R2], R5 ;  /* 0x0000000502007388 */ /* 0x0001e40000000800 */
.L_x_47:
[----:B------:R-:W-:Y:S05]  /*1f60*/  BSYNC.RECONVERGENT B2 ;  /* 0x0000000000027941 */ /* 0x000fea0003800200 */
.L_x_46:
[----:B------:R-:W-:Y:S01]  /*1f70*/  BAR.SYNC.DEFER_BLOCKING 0x0 ;  /* 0x0000000000007b1d */ /* 0x000fe20000010000 */
[----:B------:R-:W-:Y:S01]  /*1f80*/  ISETP.GT.U32.AND P0, PT, R14, UR4, PT ;  /* 0x000000040e007c0c */ /* 0x000fe2000bf04070 */
[----:B------:R-:W-:Y:S02]  /*1f90*/  UIADD3 UR6, UPT, UPT, UR4, 0x1, URZ ;  /* 0x0000000104067890 */ /* 0x000fe4000fffe0ff */
[----:B0-----:R-:W-:Y:S02]  /*1fa0*/  LEA R5, R25, UR4, 0x5 ;  /* 0x0000000419057c11 */ /* 0x001fe4000f8e28ff */
[----:B------:R-:W-:Y:S01]  /*1fb0*/  LEA R11, R9, UR4, 0x5 ;  /* 0x00000004090b7c11 */ /* 0x000fe2000f8e28ff */
[----:B------:R-:W-:Y:S01]  /*1fc0*/  BSSY.RECONVERGENT B2, `(.L_x_50) ;  /* 0x000001c000027945 */ /* 0x000fe20003800200 */
[-C--:B------:R-:W-:Y:S02]  /*1fd0*/  LEA R8, R5, R20.reuse, 0x2 ;  /* 0x0000001405087211 */ /* 0x080fe400078e10ff */
[----:B------:R-:W-:-:S04]  /*1fe0*/  LEA R11, R11, R20, 0x2 ;  /* 0x000000140b0b7211 */ /* 0x000fc800078e10ff */
[----:B------:R-:W-:Y:S04]  /*1ff0*/  @P0 LDS R27, [R2] ;  /* 0x00000000021b0984 */ /* 0x000fe80000000800 */
[----:B------:R-:W-:Y:S04]  /*2000*/  @P0 LDS R0, [R8] ;  /* 0x0000000008000984 */ /* 0x000fe80000000800 */
[----:B------:R-:W0:Y:S02]  /*2010*/  @P0 LDS R5, [R11] ;  /* 0x000000000b050984 */ /* 0x000e240000000800 */
[----:B0-----:R-:W-:-:S05]  /*2020*/  @P0 FFMA R5, -R0, R5, R27 ;  /* 0x0000000500050223 */ /* 0x001fca000000011b */
[----:B------:R0:W-:Y:S01]  /*2030*/  @P0 STS [R2], R5 ;  /* 0x0000000502000388 */ /* 0x0001e20000000800 */
[----:B------:R-:W-:Y:S01]  /*2040*/  BAR.SYNC.DEFER_BLOCKING 0x0 ;  /* 0x0000000000007b1d */ /* 0x000fe20000010000 */
[----:B------:R-:W-:-:S13]  /*2050*/  ISETP.NE.AND P0, PT, R14, UR6, PT ;  /* 0x000000060e007c0c */ /* 0x000fda000bf05270 */
        /* <DEDUP_REMOVED lines=16> */
.L_x_53:
[----:B------:R-:W-:Y:S05]  /*2160*/  BSYNC.RECONVERGENT B3 ;  /* 0x0000000000037941 */ /* 0x000fea0003800200 */
.L_x_52:
[----:B------:R0:W-:Y:S02]  /*2170*/  STS [R2], R5 ;  /* 0x0000000502007388 */ /* 0x0001e40000000800 */
.L_x_51:
[----:B------:R-:W-:Y:S05]  /*2180*/  BSYNC.RECONVERGENT B2 ;  /* 0x0000000000027941 */ /* 0x000fea0003800200 */
.L_x_50:
[----:B------:R-:W-:Y:S01]  /*2190*/  BAR.SYNC.DEFER_BLOCKING 0x0 ;  /* 0x0000000000007b1d */ /* 0x000fe20000010000 */
[----:B------:R-:W-:Y:S01]  /*21a0*/  ISETP.GT.U32.AND P0, PT, R14, UR6, PT ;  /* 0x000000060e007c0c */ /* 0x000fe2000bf04070 */
[----:B------:R-:W-:-:S04]  /*21b0*/  UIADD3 UR6, UPT, UPT, UR4, 0x2, URZ ;  /* 0x0000000204067890 */ /* 0x000fc8000fffe0ff */
[----:B------:R-:W-:Y:S08]  /*21c0*/  BSSY.RECONVERGENT B2, `(.L_x_54) ;  /* 0x000001a000027945 */ /* 0x000ff00003800200 */
[----:B------:R-:W-:Y:S04]  /*21d0*/  @P0 LDS R0, [R8+0x4] ;  /* 0x0000040008000984 */ /* 0x000fe80000000800 */
[----:B0-----:R-:W-:Y:S04]  /*21e0*/  @P0 LDS R5, [R11+0x4] ;  /* 0x000004000b050984 */ /* 0x001fe80000000800 */
        /* <DEDUP_REMOVED lines=21> */
.L_x_57:
[----:B------:R-:W-:Y:S05]  /*2340*/  BSYNC.RECONVERGENT B3 ;  /* 0x0000000000037941 */ /* 0x000fea0003800200 */
.L_x_56:
[----:B------:R0:W-:Y:S02]  /*2350*/  STS [R2], R5 ;  /* 0x0000000502007388 */ /* 0x0001e40000000800 */
.L_x_55:
[----:B------:R-:W-:Y:S05]  /*2360*/  BSYNC.RECONVERGENT B2 ;  /* 0x0000000000027941 */ /* 0x000fea0003800200 */
.L_x_54:
        /* <DEDUP_REMOVED lines=27> */
.L_x_61:
[----:B------:R-:W-:Y:S05]  /*2520*/  BSYNC.RECONVERGENT B3 ;  /* 0x0000000000037941 */ /* 0x000fea0003800200 */
.L_x_60:
[----:B------:R0:W-:Y:S02]  /*2530*/  STS [R2], R5 ;  /* 0x0000000502007388 */ /* 0x0001e40000000800 */
.L_x_59:
[----:B------:R-:W-:Y:S05]  /*2540*/  BSYNC.RECONVERGENT B2 ;  /* 0x0000000000027941 */ /* 0x000fea0003800200 */
.L_x_58:
[----:B------:R-:W-:Y:S01]  /*2550*/  BAR.SYNC.DEFER_BLOCKING 0x0 ;  /* 0x0000000000007b1d */ /* 0x000fe20000010000 */
[----:B------:R-:W-:Y:S01]  /*2560*/  ISETP.GT.U32.AND P0, PT, R14, UR6, PT ;  /* 0x000000060e007c0c */ /* 0x000fe2000bf04070 */
[----:B------:R-:W-:-:S04]  /*2570*/  UIADD3 UR4, UPT, UPT, UR4, 0x4, URZ ;  /* 0x0000000404047890 */ /* 0x000fc8000fffe0ff */
[----:B------:R-:W-:-:S08]  /*2580*/  UISETP.NE.AND UP0, UPT, UR4, 0x20, UPT ;  /* 0x000000200400788c */ /* 0x000fd0000bf05270 */
[----:B------:R-:W-:Y:S04]  /*2590*/  @P0 LDS R8, [R8+0xc] ;  /* 0x00000c0008080984 */ /* 0x000fe80000000800 */
[----:B------:R-:W-:Y:S04]  /*25a0*/  @P0 LDS R11, [R11+0xc] ;  /* 0x00000c000b0b0984 */ /* 0x000fe80000000800 */
[----:B0-----:R-:W0:Y:S02]  /*25b0*/  @P0 LDS R5, [R2] ;  /* 0x0000000002050984 */ /* 0x001e240000000800 */
[----:B0-----:R-:W-:-:S05]  /*25c0*/  @P0 FFMA R5, -R8, R11, R5 ;  /* 0x0000000b08050223 */ /* 0x001fca0000000105 */
[----:B------:R0:W-:Y:S01]  /*25d0*/  @P0 STS [R2], R5 ;  /* 0x0000000502000388 */ /* 0x0001e20000000800 */
[----:B------:R-:W-:Y:S06]  /*25e0*/  BAR.SYNC.DEFER_BLOCKING 0x0 ;  /* 0x0000000000007b1d */ /* 0x000fec0000010000 */
[----:B------:R-:W-:Y:S05]  /*25f0*/  BRA.U UP0, `(.L_x_62) ;  /* 0xfffffff900087547 */ /* 0x000fea000b83ffff */
[----:B------:R-:W-:Y:S01]  /*2600*/  ISETP.GE.U32.AND P0, PT, R10, R3, PT ;  /* 0x000000030a00720c */ /* 0x000fe20003f06070 */
[----:B0-----:R-:W-:Y:S01]  /*2610*/  IMAD.MOV.U32 R5, RZ, RZ, R16 ;  /* 0x000000ffff057224 */ /* 0x001fe200078e0010 */
[----:B---34-:R-:W-:-:S11]  /*2620*/  LEA R4, R9, R20, 0x7 ;  /* 0x0000001409047211 */ /* 0x018fd600078e38ff */
[----:B------:R-:W-:Y:S05]  /*2630*/  @P0 BRA `(.L_x_63) ;  /* 0x0000000400d80947 */ /* 0x000fea0003800000 */
[----:B------:R-:W-:Y:S01]  /*2640*/  MOV R5, R16 ;  /* 0x0000001000057202 */ /* 0x000fe20000000f00 */
[----:B------:R-:W0:Y:S06]  /*2650*/  LDCU.64 UR6, c[0x0][0x388] ;  /* 0x00007100ff0677ac */ /* 0x000e2c0008000a00 */
.L_x_64:
[----:B-1----:R-:W1:Y:S01]  /*2660*/  LDC.64 R2, c[0x0][0x380] ;  /* 0x0000e000ff027b82 */ /* 0x002e620000000a00 */
[----:B------:R-:W-:-:S04]  /*2670*/  IMAD R8, R5, UR10, R14 ;  /* 0x0000000a05087c24 */ /* 0x000fc8000f8e020e */
[----:B0-----:R-:W-:-:S04]  /*2680*/  IMAD R0, R9, UR6, R8 ;  /* 0x0000000609007c24 */ /* 0x001fc8000f8e0208 */
[----:B------:R-:W-:-:S04]  /*2690*/  IMAD R11, R0, UR7, R19 ;  /* 0x00000007000b7c24 */ /* 0x000fc8000f8e0213 */
[----:B-1----:R-:W-:-:S05]  /*26a0*/  IMAD.WIDE.U32 R2, R11, 0x4, R2 ;  /* 0x000000040b027825 */ /* 0x002fca00078e0002 */
[----:B------:R-:W2:Y:S01]  /*26b0*/  LDG.E R30, desc[UR8][R2.64] ;  /* 0x00000008021e7981 */ /* 0x000ea2000c1e1900 */
[----:B------:R-:W-:Y:S02]  /*26c0*/  LEA R8, R8, R20, 0x7 ;  /* 0x0000001408087211 */ /* 0x000fe400078e38ff */
[----:B------:R-:W-:-:S04]  /*26d0*/  IADD3 R5, PT, PT, R5, 0x1, RZ ;  /* 0x0000000105057810 */ /* 0x000fc80007ffe0ff */
[----:B------:R-:W-:Y:S01]  /*26e0*/  ISETP.NE.AND P0, PT, R5, R7, PT ;  /* 0x000000070500720c */ /* 0x000fe20003f05270 */
[----:B--2---:R-:W-:Y:S01]  /*26f0*/  STS [R21], R30 ;  /* 0x0000001e15007388 */ /* 0x004fe20000000800 */
[----:B------:R-:W-:Y:S06]  /*2700*/  BAR.SYNC.DEFER_BLOCKING 0x0 ;  /* 0x0000000000007b1d */ /* 0x000fec0000010000 */
[----:B------:R-:W-:Y:S04]  /*2710*/  LDS R0, [R4] ;  /* 0x0000000004007984 */ /* 0x000fe80000000800 */
[----:B------:R-:W0:Y:S04]  /*2720*/  LDS R11, [R8] ;  /* 0x00000000080b7984 */ /* 0x000e280000000800 */
[----:B------:R-:W-:Y:S04]  /*2730*/  LDS R33, [R4+0x4] ;  /* 0x0000040004217984 */ /* 0x000fe80000000800 */
[----:B------:R-:W1:Y:S04]  /*2740*/  LDS R32, [R8+0x4] ;  /* 0x0000040008207984 */ /* 0x000e680000000800 */
[----:B------:R-:W-:Y:S04]  /*2750*/  LDS R26, [R4+0x8] ;  /* 0x00000800041a7984 */ /* 0x000fe80000000800 */
[----:B------:R-:W2:Y:S04]  /*2760*/  LDS R27, [R8+0x8] ;  /* 0x00000800081b7984 */ /* 0x000ea80000000800 */
[----:B------:R-:W-:Y:S04]  /*2770*/  LDS R28, [R4+0xc] ;  /* 0x00000c00041c7984 */ /* 0x000fe80000000800 */
[----:B------:R-:W3:Y:S04]  /*2780*/  LDS R29, [R8+0xc] ;  /* 0x00000c00081d7984 */ /* 0x000ee80000000800 */
[----:B------:R-:W-:Y:S04]  /*2790*/  LDS R30, [R4+0x10] ;  /* 0x00001000041e7984 */ /* 0x000fe80000000800 */
[----:B------:R-:W4:Y:S01]  /*27a0*/  LDS R31, [R8+0x10] ;  /* 0x00001000081f7984 */ /* 0x000f220000000800 */
[----:B0-----:R-:W-:-:S03]  /*27b0*/  FFMA R0, R0, R11, RZ ;  /* 0x0000000b00007223 */ /* 0x001fc600000000ff */
[----:B------:R-:W-:Y:S01]  /*27c0*/  LDS R11, [R8+0x18] ;  /* 0x00001800080b7984 */ /* 0x000fe20000000800 */
[----:B-1----:R-:W-:-:S03]  /*27d0*/  FFMA R35, R33, R32, R0 ;  /* 0x0000002021237223 */ /* 0x002fc60000000000 */
[----:B------:R-:W-:Y:S04]  /*27e0*/  LDS R32, [R4+0x14] ;  /* 0x0000140004207984 */ /* 0x000fe80000000800 */
[----:B------:R-:W0:Y:S01]  /*27f0*/  LDS R33, [R8+0x14] ;  /* 0x0000140008217984 */ /* 0x000e220000000800 */
[----:B--2---:R-:W-:-:S03]  /*2800*/  FFMA R27, R26, R27, R35 ;  /* 0x0000001b1a1b7223 */ /* 0x004fc60000000023 */
[----:B------:R-:W1:Y:S04]  /*2810*/  LDS R0, [R4+0x18] ;  /* 0x0000180004007984 */ /* 0x000e680000000800 */
[----:B------:R-:W-:Y:S01]  /*2820*/  LDS R26, [R8+0x1c] ;  /* 0x00001c00081a7984 */ /* 0x000fe20000000800 */
[----:B---3--:R-:W-:-:S03]  /*2830*/  FFMA R29, R28, R29, R27 ;  /* 0x0000001d1c1d7223 */ /* 0x008fc6000000001b */
[----:B------:R-:W2:Y:S04]  /*2840*/  LDS R27, [R4+0x1c] ;  /* 0x00001c00041b7984 */ /* 0x000ea80000000800 */
[----:B------:R-:W-:Y:S01]  /*2850*/  LDS R28, [R4+0x20] ;  /* 0x00002000041c7984 */ /* 0x000fe20000000800 */
[----:B----4-:R-:W-:-:S03]  /*2860*/  FFMA R31, R30, R31, R29 ;  /* 0x0000001f1e1f7223 */ /* 0x010fc6000000001d */
[----:B------:R-:W3:Y:S04]  /*2870*/  LDS R29, [R8+0x20] ;  /* 0x00002000081d7984 */ /* 0x000ee80000000800 */
[----:B------:R-:W-:Y:S01]  /*2880*/  LDS R30, [R4+0x24] ;  /* 0x00002400041e7984 */ /* 0x000fe20000000800 */
[----:B0-----:R-:W-:-:S03]  /*2890*/  FFMA R33, R32, R33, R31 ;  /* 0x0000002120217223 */ /* 0x001fc6000000001f */
[----:B------:R-:W0:Y:S01]  /*28a0*/  LDS R31, [R8+0x24] ;  /* 0x00002400081f7984 */ /* 0x000e220000000800 */
[----:B-1----:R-:W-:-:S03]  /*28b0*/  FFMA R34, R0, R11, R33 ;  /* 0x0000000b00227223 */ /* 0x002fc60000000021 */
[----:B------:R-:W-:Y:S04]  /*28c0*/  LDS R32, [R4+0x28] ;  /* 0x0000280004207984 */ /* 0x000fe80000000800 */
[----:B------:R-:W1:Y:S01]  /*28d0*/  LDS R33, [R8+0x28] ;  /* 0x0000280008217984 */ /* 0x000e620000000800 */
[----:B--2---:R-:W-:-:S03]  /*28e0*/  FFMA R27, R27, R26, R34 ;  /* 0x0000001a1b1b7223 */ /* 0x004fc60000000022 */
[----:B------:R-:W-:Y:S04]  /*28f0*/  LDS R0, [R4+0x2c] ;  /* 0x00002c0004007984 */ /* 0x000fe80000000800 */
[----:B------:R-:W2:Y:S01]  /*2900*/  LDS R11, [R8+0x2c] ;  /* 0x00002c00080b7984 */ /* 0x000ea20000000800 */
[----:B---3--:R-:W-:-:S03]  /*2910*/  FFMA R29, R28, R29, R27 ;  /* 0x0000001d1c1d7223 */ /* 0x008fc6000000001b */
[----:B------:R-:W-:Y:S04]  /*2920*/  LDS R27, [R4+0x30] ;  /* 0x00003000041b7984 */ /* 0x000fe80000000800 */
[----:B------:R-:W3:Y:S04]  /*2930*/  LDS R26, [R8+0x30] ;  /* 0x00003000081a7984 */ /* 0x000ee80000000800 */
[----:B------:R-:W-:Y:S01]  /*2940*/  LDS R28, [R4+0x34] ;  /* 0x00003400041c7984 */ /* 0x000fe20000000800 */
[----:B0-----:R-:W-:-:S03]  /*2950*/  FFMA R31, R30, R31, R29 ;  /* 0x0000001f1e1f7223 */ /* 0x001fc6000000001d */
[----:B------:R-:W0:Y:S04]  /*2960*/  LDS R29, [R8+0x34] ;  /* 0x00003400081d7984 */ /* 0x000e280000000800 */
[----:B------:R-:W-:Y:S01]  /*2970*/  LDS R30, [R4+0x38] ;  /* 0x00003800041e7984 */ /* 0x000fe20000000800 */
[----:B-1----:R-:W-:-:S03]  /*2980*/  FFMA R33, R32, R33, R31 ;  /* 0x0000002120217223 */ /* 0x002fc6000000001f */
[----:B------:R-:W1:Y:S04]  /*2990*/  LDS R31, [R8+0x38] ;  /* 0x00003800081f7984 */ /* 0x000e680000000800 */
[----:B------:R-:W-:Y:S01]  /*29a0*/  LDS R32, [R4+0x3c] ;  /* 0x00003c0004207984 */ /* 0x000fe20000000800 */
[----:B--2---:R-:W-:-:S03]  /*29b0*/  FFMA R34, R0, R11, R33 ;  /* 0x0000000b00227223 */ /* 0x004fc60000000021 */
[----:B------:R-:W2:Y:S04]  /*29c0*/  LDS R33, [R8+0x3c] ;  /* 0x00003c0008217984 */ /* 0x000ea80000000800 */
[----:B------:R-:W-:Y:S01]  /*29d0*/  LDS R0, [R4+0x40] ;  /* 0x0000400004007984 */ /* 0x000fe20000000800 */
[----:B---3--:R-:W-:-:S03]  /*29e0*/  FFMA R27, R27, R26, R34 ;  /* 0x0000001a1b1b7223 */ /* 0x008fc60000000022 */
        /* <DEDUP_REMOVED lines=13> */
[----:B------:R-:W-:Y:S04]  /*2ac0*/  LDS R0, [R4+0x54] ;  /* 0x0000540004007984 */ /* 0x000fe80000000800 */
[----:B------:R-:W4:Y:S01]  /*2ad0*/  LDS R11, [R8+0x54] ;  /* 0x00005400080b7984 */ /* 0x000f220000000800 */
[----:B0-----:R-:W-:-:S03]  /*2ae0*/  FFMA R27, R27, R26, R34 ;  /* 0x0000001a1b1b7223 */ /* 0x001fc60000000022 */
[----:B------:R-:W-:Y:S04]  /*2af0*/  LDS R26, [R4+0x58] ;  /* 0x00005800041a7984 */ /* 0x000fe80000000800 */
[----:B------:R-:W-:Y:S01]  /*2b00*/  LDS R34, [R8+0x7c] ;  /* 0x00007c0008227984 */ /* 0x000fe20000000800 */
[----:B-1----:R-:W-:-:S03]  /*2b10*/  FFMA R29, R28, R29, R27 ;  /* 0x0000001d1c1d7223 */ /* 0x002fc6000000001b */
[----:B------:R-:W0:Y:S04]  /*2b20*/  LDS R27, [R8+0x58] ;  /* 0x00005800081b7984 */ /* 0x000e280000000800 */
[----:B------:R-:W-:Y:S01]  /*2b30*/  LDS R28, [R4+0x5c] ;  /* 0x00005c00041c7984 */ /* 0x000fe20000000800 */
        /* <DEDUP_REMOVED lines=8> */
[----:B------:R-:W-:Y:S04]  /*2bc0*/  LDS R0, [R4+0x68] ;  /* 0x0000680004007984 */ /* 0x000fe80000000800 */
[----:B------:R-:W4:Y:S01]  /*2bd0*/  LDS R11, [R8+0x68] ;  /* 0x00006800080b7984 */ /* 0x000f220000000800 */
[----:B0-----:R-:W-:-:S03]  /*2be0*/  FFMA R27, R26, R27, R35 ;  /* 0x0000001b1a1b7223 */ /* 0x001fc60000000023 */
        /* <DEDUP_REMOVED lines=9> */
[----:B------:R-:W-:Y:S01]  /*2c80*/  LDS R32, [R21] ;  /* 0x0000000015207984 */ /* 0x000fe20000000800 */
[----:B----4-:R-:W-:-:S03]  /*2c90*/  FFMA R35, R0, R11, R33 ;  /* 0x0000000b00237223 */ /* 0x010fc60000000021 */
[----:B------:R-:W-:Y:S04]  /*2ca0*/  LDS R0, [R4+0x78] ;  /* 0x0000780004007984 */ /* 0x000fe80000000800 */
[----:B------:R-:W3:Y:S04]  /*2cb0*/  LDS R11, [R8+0x78] ;  /* 0x00007800080b7984 */ /* 0x000ee80000000800 */
[----:B------:R-:W4:Y:S01]  /*2cc0*/  LDS R33, [R4+0x7c] ;  /* 0x00007c0004217984 */ /* 0x000f220000000800 */
[----:B0-----:R-:W-:-:S04]  /*2cd0*/  FFMA R27, R26, R27, R35 ;  /* 0x0000001b1a1b7223 */ /* 0x001fc80000000023 */
[----:B-1----:R-:W-:-:S04]  /*2ce0*/  FFMA R27, R28, R29, R27 ;  /* 0x0000001d1c1b7223 */ /* 0x002fc8000000001b */
[----:B--2---:R-:W-:-:S04]  /*2cf0*/  FFMA R27, R30, R31, R27 ;  /* 0x0000001f1e1b7223 */ /* 0x004fc8000000001b */
[----:B---3--:R-:W-:-:S04]  /*2d00*/  FFMA R0, R0, R11, R27 ;  /* 0x0000000b00007223 */ /* 0x008fc8000000001b */
[----:B----4-:R-:W-:-:S04]  /*2d10*/  FFMA R33, R33, R34, R0 ;  /* 0x0000002221217223 */ /* 0x010fc80000000000 */
[----:B------:R-:W-:-:S05]  /*2d20*/  FADD R32, -R33, R32 ;  /* 0x0000002021207221 */ /* 0x000fca0000000100 */
[----:B------:R-:W-:Y:S01]  /*2d30*/  STS [R21], R32 ;  /* 0x0000002015007388 */ /* 0x000fe20000000800 */
[----:B------:R-:W-:Y:S06]  /*2d40*/  BAR.SYNC.DEFER_BLOCKING 0x0 ;  /* 0x0000000000007b1d */ /* 0x000fec0000010000 */
[----:B------:R-:W0:Y:S04]  /*2d50*/  LDS R11, [R21] ;  /* 0x00000000150b7984 */ /* 0x000e280000000800 */
[----:B0-----:R1:W-:Y:S01]  /*2d60*/  STG.E desc[UR8][R2.64], R11 ;  /* 0x0000000b02007986 */ /* 0x0013e2000c101908 */
[----:B------:R-:W-:Y:S06]  /*2d70*/  BAR.SYNC.DEFER_BLOCKING 0x0 ;  /* 0x0000000000007b1d */ /* 0x000fec0000010000 */
[----:B------:R-:W-:Y:S05]  /*2d80*/  @P0 BRA `(.L_x_64) ;  /* 0xfffffff800340947 */ /* 0x000fea000383ffff */
[----:B------:R-:W-:-:S07]  /*2d90*/  MOV R5, R7 ;  /* 0x0000000700057202 */ /* 0x000fce0000000f00 */
.L_x_63:
[----:B------:R-:W0:Y:S01]  /*2da0*/  LDCU.64 UR6, c[0x0][0x388] ;  /* 0x00007100ff0677ac */ /* 0x000e220008000a00 */
[----:B-1----:R-:W1:Y:S01]  /*2db0*/  LDC.64 R2, c[0x0][0x380] ;  /* 0x0000e000ff027b82 */ /* 0x002e620000000a00 */
[----:B------:R-:W-:-:S04]  /*2dc0*/  IMAD R5, R5, UR10, R14 ;  /* 0x0000000a05057c24 */ /* 0x000fc8000f8e020e */
[----:B0-----:R-:W-:-:S04]  /*2dd0*/  IMAD R0, R9, UR6, R5 ;  /* 0x0000000609007c24 */ /* 0x001fc8000f8e0205 */
[----:B------:R-:W-:-:S04]  /*2de0*/  IMAD R9, R0, UR7, R19 ;  /* 0x0000000700097c24 */ /* 0x000fc8000f8e0213 */
[----:B-1----:R-:W-:-:S05]  /*2df0*/  IMAD.WIDE.U32 R2, R9, 0x4, R2 ;  /* 0x0000000409027825 */ /* 0x002fca00078e0002 */
[----:B------:R-:W2:Y:S01]  /*2e00*/  LDG.E R8, desc[UR8][R2.64] ;  /* 0x0000000802087981 */ /* 0x000ea2000c1e1900 */
[----:B------:R-:W-:-:S03]  /*2e10*/  LEA R5, R5, R20, 0x7 ;  /* 0x0000001405057211 */ /* 0x000fc600078e38ff */
        /* <DEDUP_REMOVED lines=11> */
[----:B------:R-:W4:Y:S04]  /*2ed0*/  LDS R29, [R5+0x10] ;  /* 0x00001000051d7984 */ /* 0x000f280000000800 */
[----:B------:R-:W-:Y:S01]  /*2ee0*/  LDS R30, [R4+0x14] ;  /* 0x00001400041e7984 */ /* 0x000fe20000000800 */
[----:B0-----:R-:W-:-:S03]  /*2ef0*/  FFMA R0, R0, R9, RZ ;  /* 0x0000000900007223 */ /* 0x001fc600000000ff */
[----:B------:R-:W0:Y:S04]  /*2f00*/  LDS R31, [R5+0x14] ;  /* 0x00001400051f7984 */ /* 0x000e280000000800 */
[----:B------:R-:W-:Y:S01]  /*2f10*/  LDS R8, [R4+0x18] ;  /* 0x0000180004087984 */ /* 0x000fe20000000800 */
[----:B-1----:R-:W-:-:S03]  /*2f20*/  FFMA R35, R11, R34, R0 ;  /* 0x000000220b237223 */ /* 0x002fc60000000000 */
[----:B------:R-:W-:Y:S04]  /*2f30*/  LDS R9, [R5+0x1c] ;  /* 0x00001c0005097984 */ /* 0x000fe80000000800 */
[----:B------:R-:W1:Y:S01]  /*2f40*/  LDS R11, [R5+0x18] ;  /* 0x00001800050b7984 */ /* 0x000e620000000800 */
[----:B--2---:R-:W-:-:S03]  /*2f50*/  FFMA R27, R26, R27, R35 ;  /* 0x0000001b1a1b7223 */ /* 0x004fc60000000023 */
[----:B------:R-:W2:Y:S04]  /*2f60*/  LDS R0, [R4+0x1c] ;  /* 0x00001c0004007984 */ /* 0x000ea80000000800 */
[----:B------:R-:W-:Y:S01]  /*2f70*/  LDS R26, [R4+0x20] ;  /* 0x00002000041a7984 */ /* 0x000fe20000000800 */
[----:B---3--:R-:W-:-:S03]  /*2f80*/  FFMA R33, R32, R33, R27 ;  /* 0x0000002120217223 */ /* 0x008fc6000000001b */
[----:B------:R-:W3:Y:S04]  /*2f90*/  LDS R27, [R5+0x20] ;  /* 0x00002000051b7984 */ /* 0x000ee80000000800 */
[----:B------:R-:W-:Y:S01]  /*2fa0*/  LDS R32, [R4+0x24] ;  /* 0x0000240004207984 */ /* 0x000fe20000000800 */
[----:B----4-:R-:W-:-:S03]  /*2fb0*/  FFMA R29, R28, R29, R33 ;  /* 0x0000001d1c1d7223 */ /* 0x010fc60000000021 */
[----:B------:R-:W4:Y:S04]  /*2fc0*/  LDS R33, [R5+0x24] ;  /* 0x0000240005217984 */ /* 0x000f280000000800 */
[----:B------:R-:W-:Y:S01]  /*2fd0*/  LDS R28, [R4+0x28] ;  /* 0x00002800041c7984 */ /* 0x000fe20000000800 */
[----:B0-----:R-:W-:-:S03]  /*2fe0*/  FFMA R31, R30, R31, R29 ;  /* 0x0000001f1e1f7223 */ /* 0x001fc6000000001d */
[----:B------:R-:W0:Y:S04]  /*2ff0*/  LDS R29, [R5+0x28] ;  /* 0x00002800051d7984 */ /* 0x000e280000000800 */
[----:B------:R-:W-:Y:S01]  /*3000*/  LDS R30, [R4+0x34] ;  /* 0x00003400041e7984 */ /* 0x000fe20000000800 */
[----:B-1----:R-:W-:-:S03]  /*3010*/  FFMA R31, R8, R11, R31 ;  /* 0x0000000b081f7223 */ /* 0x002fc6000000001f */
[----:B------:R-:W-:Y:S01]  /*3020*/  LDS R8, [R4+0x2c] ;  /* 0x00002c0004087984 */ /* 0x000fe20000000800 */
[----:B--2---:R-:W-:-:S03]  /*3030*/  FFMA R35, R0, R9, R31 ;  /* 0x0000000900237223 */ /* 0x004fc6000000001f */
[----:B------:R-:W1:Y:S04]  /*3040*/  LDS R11, [R5+0x2c] ;  /* 0x00002c00050b7984 */ /* 0x000e680000000800 */
[----:B------:R-:W-:Y:S01]  /*3050*/  LDS R0, [R4+0x30] ;  /* 0x0000300004007984 */ /* 0x000fe20000000800 */
[----:B---3--:R-:W-:-:S03]  /*3060*/  FFMA R27, R26, R27, R35 ;  /* 0x0000001b1a1b7223 */ /* 0x008fc60000000023 */
[----:B------:R-:W2:Y:S04]  /*3070*/  LDS R9, [R5+0x30] ;  /* 0x0000300005097984 */ /* 0x000ea80000000800 */
[----:B------:R-:W3:Y:S01]  /*3080*/  LDS R31, [R5+0x34] ;  /* 0x00003400051f7984 */ /* 0x000ee20000000800 */
[----:B----4-:R-:W-:-:S03]  /*3090*/  FFMA R33, R32, R33, R27 ;  /* 0x0000002120217223 */ /* 0x010fc6000000001b */
[----:B------:R-:W-:Y:S04]  /*30a0*/  LDS R26, [R4+0x38] ;  /* 0x00003800041a7984 */ /* 0x000fe80000000800 */
[----:B------:R-:W4:Y:S01]  /*30b0*/  LDS R27, [R5+0x38] ;  /* 0x00003800051b7984 */ /* 0x000f220000000800 */
[----:B0-----:R-:W-:-:S03]  /*30c0*/  FFMA R33, R28, R29, R33 ;  /* 0x0000001d1c217223 */ /* 0x001fc60000000021 */
[----:B------:R-:W-:Y:S04]  /*30d0*/  LDS R32, [R4+0x48] ;  /* 0x0000480004207984 */ /* 0x000fe80000000800 */
[----:B------:R-:W-:Y:S04]  /*30e0*/  LDS R28, [R4+0x3c] ;  /* 0x00003c00041c7984 */ /* 0x000fe80000000800 */
[----:B------:R-:W0:Y:S01]  /*30f0*/  LDS R29, [R5+0x3c] ;  /* 0x00003c00051d7984 */ /* 0x000e220000000800 */
[----:B-1----:R-:W-:-:S03]  /*3100*/  FFMA R33, R8, R11, R33 ;  /* 0x0000000b08217223 */ /* 0x002fc60000000021 */
[----:B------:R-:W-:Y:S04]  /*3110*/  LDS R8, [R4+0x40] ;  /* 0x0000400004087984 */ /* 0x000fe80000000800 */
[----:B------:R-:W1:Y:S01]  /*3120*/  LDS R11, [R5+0x40] ;  /* 0x00004000050b7984 */ /* 0x000e620000000800 */
[----:B--2---:R-:W-:-:S03]  /*3130*/  FFMA R33, R0, R9, R33 ;  /* 0x0000000900217223 */ /* 0x004fc60000000021 */
[----:B------:R-:W-:Y:S01]  /*3140*/  LDS R0, [R4+0x44] ;  /* 0x0000440004007984 */ /* 0x000fe20000000800 */
[----:B---3--:R-:W-:-:S03]  /*3150*/  FFMA R35, R30, R31, R33 ;  /* 0x0000001f1e237223 */ /* 0x008fc60000000021 */
[----:B------:R-:W2:Y:S04]  /*3160*/  LDS R9, [R5+0x44] ;  /* 0x0000440005097984 */ /* 0x000ea80000000800 */
[----:B------:R-:W3:Y:S01]  /*3170*/  LDS R33, [R5+0x48] ;  /* 0x0000480005217984 */ /* 0x000ee20000000800 */
[----:B----4-:R-:W-:-:S03]  /*3180*/  FFMA R27, R26, R27, R35 ;  /* 0x0000001b1a1b7223 */ /* 0x010fc60000000023 */
[----:B------:R-:W-:Y:S04]  /*3190*/  LDS R31, [R4+0x4c] ;  /* 0x00004c00041f7984 */ /* 0x000fe80000000800 */
[----:B------:R-:W4:Y:S04]  /*31a0*/  LDS R30, [R5+0x4c] ;  /* 0x00004c00051e7984 */ /* 0x000f280000000800 */
[----:B------:R-:W-:Y:S01]  /*31b0*/  LDS R26, [R4+0x50] ;  /* 0x00005000041a7984 */ /* 0x000fe20000000800 */
[----:B0-----:R-:W-:-:S03]  /*31c0*/  FFMA R29, R28, R29, R27 ;  /* 0x0000001d1c1d7223 */ /* 0x001fc6000000001b */
[----:B------:R-:W0:Y:S04]  /*31d0*/  LDS R27, [R5+0x50] ;  /* 0x00005000051b7984 */ /* 0x000e280000000800 */
[----:B------:R-:W-:Y:S01]  /*31e0*/  LDS R28, [R4+0x5c] ;  /* 0x00005c00041c7984 */ /* 0x000fe20000000800 */
        /* <DEDUP_REMOVED lines=13> */
[----:B------:R-:W0:Y:S04]  /*32c0*/  LDS R30, [R5+0x64] ;  /* 0x00006400051e7984 */ /* 0x000e280000000800 */
[----:B------:R-:W-:Y:S04]  /*32d0*/  LDS R26, [R4+0x70] ;  /* 0x00007000041a7984 */ /* 0x000fe80000000800 */
        /* <DEDUP_REMOVED lines=15> */
[----:B------:R-:W5:Y:S04]  /*33d0*/  LDS R32, [R4+0x7c] ;  /* 0x00007c0004207984 */ /* 0x000f680000000800 */
[----:B------:R-:W5:Y:S01]  /*33e0*/  LDS R33, [R21] ;  /* 0x0000000015217984 */ /* 0x000f620000000800 */
[----:B-1----:R-:W-:-:S04]  /*33f0*/  FFMA R11, R11, R8, R34 ;  /* 0x000000080b0b7223 */ /* 0x002fc80000000022 */
[----:B--2---:R-:W-:Y:S01]  /*3400*/  FFMA R9, R0, R9, R11 ;  /* 0x0000000900097223 */ /* 0x004fe2000000000b */
[----:B------:R-:W-:-:S03]  /*3410*/  IADD3 R0, PT, PT, R7, 0x1, RZ ;  /* 0x0000000107007810 */ /* 0x000fc60007ffe0ff */
[----:B---3--:R-:W-:Y:S01]  /*3420*/  FFMA R9, R26, R27, R9 ;  /* 0x0000001b1a097223 */ /* 0x008fe20000000009 */
[----:B------:R-:W-:-:S03]  /*3430*/  ISETP.NE.AND P0, PT, R0, UR5, PT ;  /* 0x0000000500007c0c */ /* 0x000fc6000bf05270 */
[----:B----4-:R-:W-:-:S04]  /*3440*/  FFMA R9, R28, R29, R9 ;  /* 0x0000001d1c097223 */ /* 0x010fc80000000009 */
[----:B0-----:R-:W-:-:S04]  /*3450*/  FFMA R9, R30, R31, R9 ;  /* 0x0000001f1e097223 */ /* 0x001fc80000000009 */
[----:B-----5:R-:W-:-:S04]  /*3460*/  FFMA R32, R32, R35, R9 ;  /* 0x0000002320207223 */ /* 0x020fc80000000009 */
[----:B------:R-:W-:-:S05]  /*3470*/  FADD R32, -R32, R33 ;  /* 0x0000002120207221 */ /* 0x000fca0000000100 */
[----:B------:R-:W-:Y:S01]  /*3480*/  STS [R21], R32 ;  /* 0x0000002015007388 */ /* 0x000fe20000000800 */
[----:B------:R-:W-:Y:S06]  /*3490*/  BAR.SYNC.DEFER_BLOCKING 0x0 ;  /* 0x0000000000007b1d */ /* 0x000fec0000010000 */
[----:B------:R-:W0:Y:S04]  /*34a0*/  LDS R5, [R21] ;  /* 0x0000000015057984 */ /* 0x000e280000000800 */
[----:B0-----:R0:W-:Y:S01]  /*34b0*/  STG.E desc[UR8][R2.64], R5 ;  /* 0x0000000502007986 */ /* 0x0011e2000c101908 */
[----:B------:R-:W-:Y:S06]  /*34c0*/  BAR.SYNC.DEFER_BLOCKING 0x0 ;  /* 0x0000000000007b1d */ /* 0x000fec0000010000 */
[----:B------:R-:W-:Y:S05]  /*34d0*/  @P0 BRA `(.L_x_65) ;  /* 0xffffffe800340947 */ /* 0x000fea000383ffff */
.L_x_45:
[----:B------:R-:W-:Y:S01]  /*34e0*/  UIADD3 UR4, UPT, UPT, UR5, -0x1, URZ ;  /* 0xffffffff05047890 */ /* 0x000fe2000fffe0ff */
[----:B------:R-:W-:-:S03]  /*34f0*/  HFMA2 R0, -RZ, RZ, 0, 0 ;  /* 0x00000000ff007431 */ /* 0x000fc600000001ff */
[----:B------:R-:W-:-:S09]  /*3500*/  UISETP.GE.U32.AND UP0, UPT, UR4, 0x3, UPT ;  /* 0x000000030400788c */ /* 0x000fd2000bf06070 */
        /* <DEDUP_REMOVED lines=9> */
.L_x_67:
[C---:B-1-34-:R-:W-:Y:S02]  /*35a0*/  IMAD R4, R0.reuse, UR11, R13 ;  /* 0x0000000b00047c24 */ /* 0x05afe4000f8e020d */
[----:B------:R-:W-:-:S03]  /*35b0*/  VIADD R0, R0, 0x4 ;  /* 0x0000000400007836 */ /* 0x000fc60000000000 */
[C---:B------:R-:W-:Y:S02]  /*35c0*/  IADD3 R6, PT, PT, R4.reuse, UR11, RZ ;  /* 0x0000000b04067c10 */ /* 0x040fe4000fffe0ff */
[CC--:B------:R-:W-:Y:S01]  /*35d0*/  LEA R5, R4.reuse, R17.reuse, 0x5 ;  /* 0x0000001104057211 */ /* 0x0c0fe200078e28ff */
[--C-:B------:R-:W-:Y:S01]  /*35e0*/  IMAD R4, R4, UR14, R25.reuse ;  /* 0x0000000e04047c24 */ /* 0x100fe2000f8e0219 */
[C---:B------:R-:W-:Y:S02]  /*35f0*/  IADD3 R8, PT, PT, R6.reuse, UR11, RZ ;  /* 0x0000000b06087c10 */ /* 0x040fe4000fffe0ff */
[CC--:B------:R-:W-:Y:S01]  /*3600*/  LEA R7, R6.reuse, R17.reuse, 0x5 ;  /* 0x0000001106077211 */ /* 0x0c0fe200078e28ff */
[--C-:B------:R-:W-:Y:S01]  /*3610*/  IMAD R6, R6, UR14, R25.reuse ;  /* 0x0000000e06067c24 */ /* 0x100fe2000f8e0219 */
[C---:B------:R-:W-:Y:S02]  /*3620*/  IADD3 R10, PT, PT, R8.reuse, UR11, RZ ;  /* 0x0000000b080a7c10 */ /* 0x040fe4000fffe0ff */
[CC--:B------:R-:W-:Y:S01]  /*3630*/  LEA R9, R8.reuse, R17.reuse, 0x5 ;  /* 0x0000001108097211 */ /* 0x0c0fe200078e28ff */
[--C-:B------:R-:W-:Y:S01]  /*3640*/  IMAD R8, R8, UR14, R25.reuse ;  /* 0x0000000e08087c24 */ /* 0x100fe2000f8e0219 */
[C---:B------:R-:W-:Y:S01]  /*3650*/  LEA R11, R10.reuse, R17, 0x5 ;  /* 0x000000110a0b7211 */ /* 0x040fe200078e28ff */
[----:B------:R-:W-:Y:S01]  /*3660*/  IMAD R10, R10, UR14, R25 ;  /* 0x0000000e0a0a7c24 */ /* 0x000fe2000f8e0219 */
[----:B------:R-:W-:-:S02]  /*3670*/  LEA R5, R5, UR4, 0x2 ;  /* 0x0000000405057c11 */ /* 0x000fc4000f8e10ff */
[----:B------:R-:W-:Y:S01]  /*3680*/  LEA R29, R7, UR4, 0x2 ;  /* 0x00000004071d7c11 */ /* 0x000fe2000f8e10ff */
[--C-:B------:R-:W-:Y:S01]  /*3690*/  IMAD R7, R4, UR15, R19.reuse ;  /* 0x0000000f04077c24 */ /* 0x100fe2000f8e0213 */
[----:B------:R-:W-:Y:S01]  /*36a0*/  LEA R33, R9, UR4, 0x2 ;  /* 0x0000000409217c11 */ /* 0x000fe2000f8e10ff */
[----:B------:R0:W1:Y:S01]  /*36b0*/  LDS R27, [R5] ;  /* 0x00000000051b7984 */ /* 0x0000620000000800 */
[----:B------:R-:W-:Y:S01]  /*36c0*/  LEA R31, R11, UR4, 0x2 ;  /* 0x000000040b1f7c11 */ /* 0x000fe2000f8e10ff */
[--C-:B------:R-:W-:Y:S01]  /*36d0*/  IMAD R9, R6, UR15, R19.reuse ;  /* 0x0000000f06097c24 */ /* 0x100fe2000f8e0213 */
[----:B------:R-:W-:Y:S01]  /*36e0*/  ISETP.NE.AND P0, PT, R0, UR7, PT ;  /* 0x0000000700007c0c */ /* 0x000fe2000bf05270 */
[----:B------:R-:W2:Y:S01]  /*36f0*/  LDS R29, [R29] ;  /* 0x000000001d1d7984 */ /* 0x000ea20000000800 */
[--C-:B------:R-:W-:Y:S02]  /*3700*/  IMAD R11, R8, UR15, R19.reuse ;  /* 0x0000000f080b7c24 */ /* 0x100fe4000f8e0213 */
[----:B------:R-:W-:Y:S01]  /*3710*/  IMAD R35, R10, UR15, R19 ;  /* 0x0000000f0a237c24 */ /* 0x000fe2000f8e0213 */
[----:B------:R-:W3:Y:S01]  /*3720*/  LDS R33, [R33] ;  /* 0x0000000021217984 */ /* 0x000ee20000000800 */
[----:B0-----:R-:W-:-:S03]  /*3730*/  IMAD.WIDE.U32 R4, R7, 0x4, R2 ;  /* 0x0000000407047825 */ /* 0x001fc600078e0002 */
[----:B------:R-:W0:Y:S01]  /*3740*/  LDS R31, [R31] ;  /* 0x000000001f1f7984 */ /* 0x000e220000000800 */
[----:B------:R-:W-:-:S04]  /*3750*/  IMAD.WIDE.U32 R6, R9, 0x4, R2 ;  /* 0x0000000409067825 */ /* 0x000fc800078e0002 */
[----:B------:R-:W-:-:S04]  /*3760*/  IMAD.WIDE.U32 R8, R11, 0x4, R2 ;  /* 0x000000040b087825 */ /* 0x000fc800078e0002 */
[----:B------:R-:W-:Y:S01]  /*3770*/  IMAD.WIDE.U32 R10, R35, 0x4, R2 ;  /* 0x00000004230a7825 */ /* 0x000fe200078e0002 */
[----:B-1----:R1:W-:Y:S04]  /*3780*/  STG.E desc[UR8][R4.64], R27 ;  /* 0x0000001b04007986 */ /* 0x0023e8000c101908 */
[----:B--2---:R1:W-:Y:S04]  /*3790*/  STG.E desc[UR8][R6.64], R29 ;  /* 0x0000001d06007986 */ /* 0x0043e8000c101908 */
[----:B---3--:R1:W-:Y:S04]  /*37a0*/  STG.E desc[UR8][R8.64], R33 ;  /* 0x0000002108007986 */ /* 0x0083e8000c101908 */
[----:B0-----:R1:W-:Y:S01]  /*37b0*/  STG.E desc[UR8][R10.64], R31 ;  /* 0x0000001f0a007986 */ /* 0x0013e2000c101908 */
[----:B------:R-:W-:Y:S05]  /*37c0*/  @P0 BRA `(.L_x_67) ;  /* 0xfffffffc00740947 */ /* 0x000fea000383ffff */
[----:B------:R-:W-:-:S07]  /*37d0*/  MOV R0, UR7 ;  /* 0x0000000700007c02 */ /* 0x000fce0008000f00 */
.L_x_66:
[----:B------:R-:W-:-:S09]  /*37e0*/  UISETP.NE.AND UP0, UPT, UR13, URZ, UPT ;  /* 0x000000ff0d00728c */ /* 0x000fd2000bf05270 */
[----:B------:R-:W-:Y:S05]  /*37f0*/  BRA.U !UP0, `(.L_x_68) ;  /* 0x0000000108a87547 */ /* 0x000fea000b800000 */
[----:B------:R-:W-:Y:S02]  /*3800*/  UISETP.NE.AND UP0, UPT, UR13, 0x1, UPT ;  /* 0x000000010d00788c */ /* 0x000fe4000bf05270 */
[----:B------:R-:W-:-:S04]  /*3810*/  ULOP3.LUT UR4, UR5, 0x1, URZ, 0xc0, !UPT ;  /* 0x0000000105047892 */ /* 0x000fc8000f8ec0ff */
[----:B------:R-:W-:-:S03]  /*3820*/  UISETP.NE.U32.AND UP1, UPT, UR4, 0x1, UPT ;  /* 0x000000010400788c */ /* 0x000fc6000bf25070 */
[----:B------:R-:W-:Y:S08]  /*3830*/  BRA.U !UP0, `(.L_x_69) ;  /* 0x00000001085c7547 */ /* 0x000ff0000b800000 */
[----:B------:R-:W5:Y:S01]  /*3840*/  S2UR UR6, SR_CgaCtaId ;  /* 0x00000000000679c3 */ /* 0x000f620000008800 */
[C---:B01-34-:R-:W-:Y:S01]  /*3850*/  IMAD R4, R0.reuse, UR11, R13 ;  /* 0x0000000b00047c24 */ /* 0x05bfe2000f8e020d */
[----:B------:R-:W-:Y:S01]  /*3860*/  UMOV UR4, 0x400 ;  /* 0x0000040000047882 */ /* 0x000fe20000000000 */
[----:B------:R-:W-:Y:S01]  /*3870*/  IADD3 R0, PT, PT, R0, 0x2, RZ ;  /* 0x0000000200007810 */ /* 0x000fe20007ffe0ff */
[----:B------:R-:W-:Y:S02]  /*3880*/  UIADD3 UR4, UPT, UPT, UR4, 0x10, URZ ;  /* 0x0000001004047890 */ /* 0x000fe4000fffe0ff */
[C---:B------:R-:W-:Y:S02]  /*3890*/  IADD3 R8, PT, PT, R4.reuse, UR11, RZ ;  /* 0x0000000b04087c10 */ /* 0x040fe4000fffe0ff */
[-C--:B--2---:R-:W-:Y:S02]  /*38a0*/  LEA R2, R4, R17.reuse, 0x5 ;  /* 0x0000001104027211 */ /* 0x084fe400078e28ff */
[----:B------:R-:W-:Y:S01]  /*38b0*/  LEA R3, R8, R17, 0x5 ;  /* 0x0000001108037211 */ /* 0x000fe200078e28ff */
[----:B-----5:R-:W-:Y:S01]  /*38c0*/  ULEA UR4, UR6, UR4, 0x18 ;  /* 0x0000000406047291 */ /* 0x020fe2000f8ec0ff */
[----:B------:R-:W0:Y:S05]  /*38d0*/  LDCU.64 UR6, c[0x0][0x388] ;  /* 0x00007100ff0677ac */ /* 0x000e2a0008000a00 */
[----:B------:R-:W-:-:S02]  /*38e0*/  LEA R6, R2, UR4, 0x2 ;  /* 0x0000000402067c11 */ /* 0x000fc4000f8e10ff */
[----:B------:R-:W-:Y:S02]  /*38f0*/  LEA R9, R3, UR4, 0x2 ;  /* 0x0000000403097c11 */ /* 0x000fe4000f8e10ff */
[----:B------:R-:W1:Y:S01]  /*3900*/  LDC.64 R2, c[0x0][0x380] ;  /* 0x0000e000ff027b82 */ /* 0x000e620000000a00 */
[----:B------:R-:W2:Y:S04]  /*3910*/  LDS R7, [R6] ;  /* 0x0000000006077984 */ /* 0x000ea80000000800 */
[----:B------:R-:W3:Y:S01]  /*3920*/  LDS R9, [R9] ;  /* 0x0000000009097984 */ /* 0x000ee20000000800 */
[--C-:B0-----:R-:W-:Y:S02]  /*3930*/  IMAD R4, R4, UR6, R25.reuse ;  /* 0x0000000604047c24 */ /* 0x101fe4000f8e0219 */
[----:B------:R-:W-:-:S02]  /*3940*/  IMAD R8, R8, UR6, R25 ;  /* 0x0000000608087c24 */ /* 0x000fc4000f8e0219 */
[--C-:B------:R-:W-:Y:S02]  /*3950*/  IMAD R5, R4, UR7, R19.reuse ;  /* 0x0000000704057c24 */ /* 0x100fe4000f8e0213 */
[----:B------:R-:W-:Y:S02]  /*3960*/  IMAD R11, R8, UR7, R19 ;  /* 0x00000007080b7c24 */ /* 0x000fe4000f8e0213 */
[----:B-1----:R-:W-:-:S04]  /*3970*/  IMAD.WIDE.U32 R4, R5, 0x4, R2 ;  /* 0x0000000405047825 */ /* 0x002fc800078e0002 */
[----:B------:R-:W-:Y:S01]  /*3980*/  IMAD.WIDE.U32 R2, R11, 0x4, R2 ;  /* 0x000000040b027825 */ /* 0x000fe200078e0002 */
[----:B--2---:R0:W-:Y:S04]  /*3990*/  STG.E desc[UR8][R4.64], R7 ;  /* 0x0000000704007986 */ /* 0x0041e8000c101908 */
[----:B---3--:R0:W-:Y:S02]  /*39a0*/  STG.E desc[UR8][R2.64], R9 ;  /* 0x0000000902007986 */ /* 0x0081e4000c101908 */
.L_x_69:
[----:B------:R-:W-:Y:S05]  /*39b0*/  BRA.U UP1, `(.L_x_68) ;  /* 0x0000000101387547 */ /* 0x000fea000b800000 */
[----:B------:R-:W5:Y:S01]  /*39c0*/  S2UR UR6, SR_CgaCtaId ;  /* 0x00000000000679c3 */ /* 0x000f620000008800 */
[----:B------:R-:W-:Y:S01]  /*39d0*/  UMOV UR4, 0x400 ;  /* 0x0000040000047882 */ /* 0x000fe20000000000 */
[----:B------:R-:W-:Y:S01]  /*39e0*/  IMAD R0, R0, UR11, R13 ;  /* 0x0000000b00007c24 */ /* 0x000fe2000f8e020d */
[----:B------:R-:W-:-:S04]  /*39f0*/  UIADD3 UR4, UPT, UPT, UR4, 0x10, URZ ;  /* 0x0000001004047890 */ /* 0x000fc8000fffe0ff */
[----:B0-2---:R-:W-:Y:S01]  /*3a00*/  LEA R2, R0, R17, 0x5 ;  /* 0x0000001100027211 */ /* 0x005fe200078e28ff */
[----:B-----5:R-:W-:Y:S01]  /*3a10*/  ULEA UR4, UR6, UR4, 0x18 ;  /* 0x0000000406047291 */ /* 0x020fe2000f8ec0ff */
[----:B------:R-:W0:Y:S05]  /*3a20*/  LDCU.64 UR6, c[0x0][0x388] ;  /* 0x00007100ff0677ac */ /* 0x000e2a0008000a00 */
[----:B-1-34-:R-:W-:Y:S02]  /*3a30*/  LEA R4, R2, UR4, 0x2 ;  /* 0x0000000402047c11 */ /* 0x01afe4000f8e10ff */
[----:B------:R-:W1:Y:S03]  /*3a40*/  LDC.64 R2, c[0x0][0x380] ;  /* 0x0000e000ff027b82 */ /* 0x000e660000000a00 */
[----:B------:R-:W2:Y:S01]  /*3a50*/  LDS R5, [R4] ;  /* 0x0000000004057984 */ /* 0x000ea20000000800 */
[----:B0-----:R-:W-:-:S04]  /*3a60*/  IMAD R0, R0, UR6, R25 ;  /* 0x0000000600007c24 */ /* 0x001fc8000f8e0219 */
[----:B------:R-:W-:-:S04]  /*3a70*/  IMAD R7, R0, UR7, R19 ;  /* 0x0000000700077c24 */ /* 0x000fc8000f8e0213 */
[----:B-1----:R-:W-:-:S05]  /*3a80*/  IMAD.WIDE.U32 R2, R7, 0x4, R2 ;  /* 0x0000000407027825 */ /* 0x002fca00078e0002 */
[----:B--2---:R0:W-:Y:S02]  /*3a90*/  STG.E desc[UR8][R2.64], R5 ;  /* 0x0000000502007986 */ /* 0x0041e4000c101908 */
.L_x_68:
[----:B------:R-:W-:Y:S01]  /*3aa0*/  BAR.SYNC.DEFER_BLOCKING 0x0 ;  /* 0x0000000000007b1d */ /* 0x000fe20000010000 */
[----:B------:R-:W-:-:S13]  /*3ab0*/  ISETP.NE.AND P0, PT, R16, UR5, PT ;  /* 0x0000000510007c0c */ /* 0x000fda000bf05270 */
[----:B------:R-:W-:Y:S05]  /*3ac0*/  @P0 BRA `(.L_x_70) ;  /* 0xffffffc400e00947 */ /* 0x000fea000383ffff */
.L_x_0:
[----:B------:R-:W5:Y:S02]  /*3ad0*/  LDCU UR4, c[0x0][0x388] ;  /* 0x00007100ff0477ac */ /* 0x000f640008000800 */
[----:B-----5:R-:W-:-:S09]  /*3ae0*/  UISETP.GE.AND UP0, UPT, UR4, 0x40, UPT ;  /* 0x000000400400788c */ /* 0x020fd2000bf06270 */
[----:B------:R-:W-:Y:S05]  /*3af0*/  BRA.U !UP0, `(.L_x_71) ;  /* 0x0000000908387547 */ /* 0x000fea000b800000 */
[----:B------:R-:W5:Y:S01]  /*3b00*/  LDCU UR7, c[0x0][0x368] ;  /* 0x00006d00ff0777ac */ /* 0x000f620008000800 */
[----:B------:R-:W0:Y:S01]  /*3b10*/  S2UR UR12, SR_CTAID.X ;  /* 0x00000000000c79c3 */ /* 0x000e220000002500 */
[----:B------:R-:W0:Y:S01]  /*3b20*/  S2R R0, SR_TID.Z ;  /* 0x0000000000007919 */ /* 0x000e220000002300 */
[----:B------:R-:W-:Y:S01]  /*3b30*/  MOV R22, RZ ;  /* 0x000000ff00167202 */ /* 0x000fe20000000f00 */
[----:B------:R-:W0:Y:S01]  /*3b40*/  LDCU UR10, c[0x0][0x364] ;  /* 0x00006c80ff0a77ac */ /* 0x000e220008000800 */
[----:B-1-34-:R-:W-:Y:S01]  /*3b50*/  PRMT R23, RZ, 0x7610, R23 ;  /* 0x00007610ff177816 */ /* 0x01afe20000000017 */
[----:B------:R-:W1:Y:S01]  /*3b60*/  S2R R20, SR_TID.Y ;  /* 0x0000000000147919 */ /* 0x000e620000002200 */
[----:B------:R-:W-:Y:S01]  /*3b70*/  PRMT R24, RZ, 0x7610, R24 ;  /* 0x00007610ff187816 */ /* 0x000fe20000000018 */
[----:B------:R-:W-:Y:S01]  /*3b80*/  UIADD3 UR11, UPT, UPT, UR5, -0x1, URZ ;  /* 0xffffffff050b7890 */ /* 0x000fe2000fffe0ff */
[----:B------:R-:W0:Y:S01]  /*3b90*/  LDC R21, c[0x0][0x360] ;  /* 0x0000d800ff157b82 */ /* 0x000e220000000800 */
[----:B------:R-:W-:-:S02]  /*3ba0*/  UIADD3 UR6, UPT, UPT, UR5, -0x2, URZ ;  /* 0xfffffffe05067890 */ /* 0x000fc4000fffe0ff */
[----:B------:R-:W-:-:S04]  /*3bb0*/  UISETP.LT.AND UP0, UPT, UR11, 0x1, UPT ;  /* 0x000000010b00788c */ /* 0x000fc8000bf01270 */
[----:B------:R-:W-:Y:S01]  /*3bc0*/  USEL UR4, UR11, 0x1, !UP0 ;  /* 0x000000010b047887 */ /* 0x000fe2000c000000 */
[----:B------:R-:W5:Y:S01]  /*3bd0*/  LDC R25, c[0x0][0x38c] ;  /* 0x0000e300ff197b82 */ /* 0x000f620000000800 */
[----:B0-----:R-:W-:Y:S02]  /*3be0*/  IMAD R21, R21, UR12, R12 ;  /* 0x0000000c15157c24 */ /* 0x001fe4000f8e020c */
[----:B-1---5:R-:W-:-:S08]  /*3bf0*/  IMAD R25, R25, UR7, RZ ;  /* 0x0000000719197c24 */ /* 0x022fd0000f8e02ff */
.L_x_77:
[----:B--2---:R-:W-:Y:S02]  /*3c00*/  IADD3 R2, PT, PT, R22, 0x1, RZ ;  /* 0x0000000116027810 */ /* 0x004fe40007ffe0ff */
[----:B------:R-:W-:Y:S02]  /*3c10*/  MOV R29, R22 ;  /* 0x00000016001d7202 */ /* 0x000fe40000000f00 */
[C---:B------:R-:W-:Y:S02]  /*3c20*/  ISETP.GE.AND P1, PT, R2.reuse, UR5, PT ;  /* 0x0000000502007c0c */ /* 0x040fe4000bf26270 */
[----:B------:R-:W-:Y:S02]  /*3c30*/  ISETP.NE.AND P0, PT, R2, UR4, PT ;  /* 0x0000000402007c0c */ /* 0x000fe4000bf05270 */
[----:B------:R-:W-:-:S09]  /*3c40*/  MOV R22, R2 ;  /* 0x0000000200167202 */ /* 0x000fd20000000f00 */
[----:B01-3--:R-:W-:Y:S05]  /*3c50*/  @P1 BRA `(.L_x_72) ;  /* 0x0000000400d41947 */ /* 0x00bfea0003800000 */
[----:B------:R-:W0:Y:S01]  /*3c60*/  LDCU UR12, c[0x0][0x388] ;  /* 0x00007100ff0c77ac */ /* 0x000e220008000800 */
[C---:B------:R-:W-:Y:S01]  /*3c70*/  IADD3 R2, PT, PT, -R29.reuse, UR6, RZ ;  /* 0x000000061d027c10 */ /* 0x040fe2000fffe1ff */
[C---:B------:R-:W-:Y:S01]  /*3c80*/  IMAD R27, R29.reuse, UR10, R20 ;  /* 0x0000000a1d1b7c24 */ /* 0x040fe2000f8e0214 */
[----:B------:R-:W-:Y:S02]  /*3c90*/  IADD3 R36, PT, PT, -R29, UR11, RZ ;  /* 0x0000000b1d247c10 */ /* 0x000fe4000fffe1ff */
[----:B------:R-:W-:Y:S02]  /*3ca0*/  ISETP.GE.U32.AND P1, PT, R2, 0x7, PT ;  /* 0x000000070200780c */ /* 0x000fe40003f26070 */
[----:B------:R-:W-:Y:S01]  /*3cb0*/  MOV R2, R22 ;  /* 0x0000001600027202 */ /* 0x000fe20000000f00 */
[----:B0-----:R-:W-:-:S10]  /*3cc0*/  IMAD R27, R27, UR12, R0 ;  /* 0x0000000c1b1b7c24 */ /* 0x001fd4000f8e0200 */
[----:B------:R-:W-:Y:S05]  /*3cd0*/  @!P1 BRA `(.L_x_73) ;  /* 0x0000000000e09947 */ /* 0x000fea0003800000 */
[----:B------:R-:W0:Y:S01]  /*3ce0*/  LDC.64 R2, c[0x0][0x380] ;  /* 0x0000e000ff027b82 */ /* 0x000e220000000a00 */
[----:B------:R-:W1:Y:S01]  /*3cf0*/  LDCU UR12, c[0x0][0x38c] ;  /* 0x00007180ff0c77ac */ /* 0x000e620008000800 */
[C---:B------:R-:W-:Y:S01]  /*3d00*/  IADD3 R4, PT, PT, R29.reuse, 0x2, RZ ;  /* 0x000000021d047810 */ /* 0x040fe20007ffe0ff */
[C---:B------:R-:W-:Y:S01]  /*3d10*/  VIADD R12, R29.reuse, 0x6 ;  /* 0x000000061d0c7836 */ /* 0x040fe20000000000 */
[C---:B------:R-:W-:Y:S01]  /*3d20*/  IADD3 R6, PT, PT, R29.reuse, 0x3, RZ ;  /* 0x000000031d067810 */ /* 0x040fe20007ffe0ff */
[--C-:B------:R-:W-:Y:S01]  /*3d30*/  IMAD R28, R22, UR7, R27.reuse ;  /* 0x00000007161c7c24 */ /* 0x100fe2000f8e021b */
[C---:B------:R-:W-:Y:S01]  /*3d40*/  IADD3 R8, PT, PT, R29.reuse, 0x4, RZ ;  /* 0x000000041d087810 */ /* 0x040fe20007ffe0ff */
[--C-:B------:R-:W-:Y:S01]  /*3d50*/  IMAD R4, R4, UR7, R27.reuse ;  /* 0x0000000704047c24 */ /* 0x100fe2000f8e021b */
[C---:B------:R-:W-:Y:S01]  /*3d60*/  IADD3 R10, PT, PT, R29.reuse, 0x5, RZ ;  /* 0x000000051d0a7810 */ /* 0x040fe20007ffe0ff */
[--C-:B------:R-:W-:Y:S01]  /*3d70*/  IMAD R6, R6, UR7, R27.reuse ;  /* 0x0000000706067c24 */ /* 0x100fe2000f8e021b */
[C---:B------:R-:W-:Y:S01]  /*3d80*/  IADD3 R14, PT, PT, R29.reuse, 0x7, RZ ;  /* 0x000000071d0e7810 */ /* 0x040fe20007ffe0ff */
[--C-:B------:R-:W-:Y:S01]  /*3d90*/  IMAD R8, R8, UR7, R27.reuse ;  /* 0x0000000708087c24 */ /* 0x100fe2000f8e021b */
[----:B------:R-:W-:Y:S01]  /*3da0*/  IADD3 R16, PT, PT, R29, 0x8, RZ ;  /* 0x000000081d107810 */ /* 0x000fe20007ffe0ff */
[--C-:B------:R-:W-:Y:S01]  /*3db0*/  IMAD R10, R10, UR7, R27.reuse ;  /* 0x000000070a0a7c24 */ /* 0x100fe2000f8e021b */
[----:B------:R-:W-:Y:S01]  /*3dc0*/  LOP3.LUT R26, R36, 0xfffffff8, RZ, 0xc0, !PT ;  /* 0xfffffff8241a7812 */ /* 0x000fe200078ec0ff */
[----:B------:R-:W-:-:S02]  /*3dd0*/  IMAD R12, R12, UR7, R27 ;  /* 0x000000070c0c7c24 */ /* 0x000fc4000f8e021b */
[--C-:B------:R-:W-:Y:S01]  /*3de0*/  IMAD R14, R14, UR7, R27.reuse ;  /* 0x000000070e0e7c24 */ /* 0x100fe2000f8e021b */
[----:B------:R-:W-:Y:S01]  /*3df0*/  IADD3 R26, PT, PT, -R26, RZ, RZ ;  /* 0x000000ff1a1a7210 */ /* 0x000fe20007ffe1ff */
[----:B------:R-:W-:Y:S02]  /*3e00*/  IMAD R16, R16, UR7, R27 ;  /* 0x0000000710107c24 */ /* 0x000fe4000f8e021b */
[--C-:B-1----:R-:W-:Y:S02]  /*3e10*/  IMAD R28, R28, UR12, R21.reuse ;  /* 0x0000000c1c1c7c24 */ /* 0x102fe4000f8e0215 */
[--C-:B------:R-:W-:Y:S02]  /*3e20*/  IMAD R30, R4, UR12, R21.reuse ;  /* 0x0000000c041e7c24 */ /* 0x100fe4000f8e0215 */
[--C-:B------:R-:W-:Y:S02]  /*3e30*/  IMAD R31, R6, UR12, R21.reuse ;  /* 0x0000000c061f7c24 */ /* 0x100fe4000f8e0215 */
[----:B------:R-:W-:-:S02]  /*3e40*/  IMAD R32, R8, UR12, R21 ;  /* 0x0000000c08207c24 */ /* 0x000fc4000f8e0215 */
[--C-:B------:R-:W-:Y:S02]  /*3e50*/  IMAD R33, R10, UR12, R21.reuse ;  /* 0x0000000c0a217c24 */ /* 0x100fe4000f8e0215 */
[--C-:B------:R-:W-:Y:S02]  /*3e60*/  IMAD R34, R12, UR12, R21.reuse ;  /* 0x0000000c0c227c24 */ /* 0x100fe4000f8e0215 */
[--C-:B------:R-:W-:Y:S02]  /*3e70*/  IMAD R35, R14, UR12, R21.reuse ;  /* 0x0000000c0e237c24 */ /* 0x100fe4000f8e0215 */
[----:B------:R-:W-:-:S07]  /*3e80*/  IMAD R37, R16, UR12, R21 ;  /* 0x0000000c10257c24 */ /* 0x000fce000f8e0215 */
.L_x_74:
[--C-:B01----:R-:W-:Y:S01]  /*3e90*/  IMAD.WIDE.U32 R18, R28, 0x4, R2.reuse ;  /* 0x000000041c127825 */ /* 0x103fe200078e0002 */
[----:B------:R-:W-:Y:S02]  /*3ea0*/  IADD3 R26, PT, PT, R26, 0x8, RZ ;  /* 0x000000081a1a7810 */ /* 0x000fe40007ffe0ff */
[----:B------:R-:W-:Y:S01]  /*3eb0*/  IADD3 R29, PT, PT, R29, 0x8, RZ ;  /* 0x000000081d1d7810 */ /* 0x000fe20007ffe0ff */
[--C-:B------:R-:W-:Y:S01]  /*3ec0*/  IMAD.WIDE.U32 R16, R30, 0x4, R2.reuse ;  /* 0x000000041e107825 */ /* 0x100fe200078e0002 */
[----:B------:R1:W-:Y:S01]  /*3ed0*/  STG.E desc[UR8][R18.64], RZ ;  /* 0x000000ff12007986 */ /* 0x0003e2000c101908 */
[----:B------:R-:W-:Y:S02]  /*3ee0*/  ISETP.NE.AND P1, PT, R26, RZ, PT ;  /* 0x000000ff1a00720c */ /* 0x000fe40003f25270 */
[----:B------:R-:W-:Y:S01]  /*3ef0*/  IMAD.WIDE.U32 R8, R31, 0x4, R2 ;  /* 0x000000041f087825 */ /* 0x000fe200078e0002 */
[----:B------:R1:W-:Y:S01]  /*3f00*/  STG.E desc[UR8][R16.64], RZ ;  /* 0x000000ff10007986 */ /* 0x0003e2000c101908 */
[----:B------:R-:W-:-:S02]  /*3f10*/  LEA R28, R25, R28, 0x3 ;  /* 0x0000001c191c7211 */ /* 0x000fc400078e18ff */
[--C-:B------:R-:W-:Y:S01]  /*3f20*/  IMAD.WIDE.U32 R4, R32, 0x4, R2.reuse ;  /* 0x0000000420047825 */ /* 0x100fe200078e0002 */
[----:B------:R1:W-:Y:S01]  /*3f30*/  STG.E desc[UR8][R8.64], RZ ;  /* 0x000000ff08007986 */ /* 0x0003e2000c101908 */
[----:B------:R-:W-:Y:S02]  /*3f40*/  LEA R30, R25, R30, 0x3 ;  /* 0x0000001e191e7211 */ /* 0x000fe400078e18ff */
[--C-:B------:R-:W-:Y:S01]  /*3f50*/  IMAD.WIDE.U32 R6, R33, 0x4, R2.reuse ;  /* 0x0000000421067825 */ /* 0x100fe200078e0002 */
[----:B------:R1:W-:Y:S01]  /*3f60*/  STG.E desc[UR8][R4.64], RZ ;  /* 0x000000ff04007986 */ /* 0x0003e2000c101908 */
[C---:B------:R-:W-:Y:S02]  /*3f70*/  LEA R31, R25.reuse, R31, 0x3 ;  /* 0x0000001f191f7211 */ /* 0x040fe400078e18ff */
[----:B------:R-:W-:Y:S01]  /*3f80*/  IMAD.WIDE.U32 R10, R34, 0x4, R2 ;  /* 0x00000004220a7825 */ /* 0x000fe200078e0002 */
[----:B------:R1:W-:Y:S01]  /*3f90*/  STG.E desc[UR8][R6.64], RZ ;  /* 0x000000ff06007986 */ /* 0x0003e2000c101908 */
[----:B------:R-:W-:-:S02]  /*3fa0*/  LEA R32, R25, R32, 0x3 ;  /* 0x0000002019207211 */ /* 0x000fc400078e18ff */
[--C-:B------:R-:W-:Y:S01]  /*3fb0*/  IMAD.WIDE.U32 R12, R35, 0x4, R2.reuse ;  /* 0x00000004230c7825 */ /* 0x100fe200078e0002 */
[----:B------:R1:W-:Y:S01]  /*3fc0*/  STG.E desc[UR8][R10.64], RZ ;  /* 0x000000ff0a007986 */ /* 0x0003e2000c101908 */
[----:B------:R-:W-:Y:S02]  /*3fd0*/  LEA R33, R25, R33, 0x3 ;  /* 0x0000002119217211 */ /* 0x000fe400078e18ff */
[----:B------:R-:W-:Y:S01]  /*3fe0*/  IMAD.WIDE.U32 R14, R37, 0x4, R2 ;  /* 0x00000004250e7825 */ /* 0x000fe200078e0002 */
[----:B------:R1:W-:Y:S01]  /*3ff0*/  STG.E desc[UR8][R12.64], RZ ;  /* 0x000000ff0c007986 */ /* 0x0003e2000c101908 */
[C---:B------:R-:W-:Y:S02]  /*4000*/  LEA R34, R25.reuse, R34, 0x3 ;  /* 0x0000002219227211 */ /* 0x040fe400078e18ff */
[C---:B------:R-:W-:Y:S01]  /*4010*/  LEA R35, R25.reuse, R35, 0x3 ;  /* 0x0000002319237211 */ /* 0x040fe200078e18ff */
[----:B------:R1:W-:Y:S01]  /*4020*/  STG.E desc[UR8][R14.64], RZ ;  /* 0x000000ff0e007986 */ /* 0x0003e2000c101908 */
[----:B------:R-:W-:Y:S01]  /*4030*/  LEA R37, R25, R37, 0x3 ;  /* 0x0000002519257211 */ /* 0x000fe200078e18ff */
[----:B------:R-:W-:Y:S06]  /*4040*/  @P1 BRA `(.L_x_74) ;  /* 0xfffffffc00901947 */ /* 0x000fec000383ffff */
[----:B------:R-:W-:-:S07]  /*4050*/  IADD3 R2, PT, PT, R29, 0x1, RZ ;  /* 0x000000011d027810 */ /* 0x000fce0007ffe0ff */
.L_x_73:
[----:B------:R-:W-:-:S13]  /*4060*/  LOP3.LUT P1, RZ, R36, 0x7, RZ, 0xc0, !PT ;  /* 0x0000000724ff7812 */ /* 0x000fda000782c0ff */
[----:B------:R-:W-:Y:S05]  /*4070*/  @!P1 BRA `(.L_x_72) ;  /* 0x0000000000cc9947 */ /* 0x000fea0003800000 */
[----:B------:R-:W-:-:S04]  /*4080*/  LOP3.LUT R3, RZ, R24, RZ, 0x33, !PT ;  /* 0x00000018ff037212 */ /* 0x000fc800078e33ff */
[----:B------:R-:W-:-:S04]  /*4090*/  IADD3 R3, PT, PT, R3, UR5, RZ ;  /* 0x0000000503037c10 */ /* 0x000fc8000fffe0ff */
[----:B------:R-:W-:-:S04]  /*40a0*/  LOP3.LUT R3, R3, 0x7, RZ, 0xc0, !PT ;  /* 0x0000000703037812 */ /* 0x000fc800078ec0ff */
[C---:B------:R-:W-:Y:S01]  /*40b0*/  LOP3.LUT P2, RZ, R3.reuse, 0x3, RZ, 0xc0, !PT ;  /* 0x0000000303ff7812 */ /* 0x040fe2000784c0ff */
[----:B-1----:R-:W-:-:S05]  /*40c0*/  VIADD R4, R3, 0xffffffff ;  /* 0xffffffff03047836 */ /* 0x002fca0000000000 */
[----:B------:R-:W-:-:S13]  /*40d0*/  ISETP.GE.U32.AND P1, PT, R4, 0x3, PT ;  /* 0x000000030400780c */ /* 0x000fda0003f26070 */
[----:B------:R-:W-:Y:S05]  /*40e0*/  @!P1 BRA `(.L_x_75) ;  /* 0x00000000004c9947 */ /* 0x000fea0003800000 */
[----:B------:R-:W0:Y:S01]  /*40f0*/  LDC.64 R4, c[0x0][0x380] ;  /* 0x0000e000ff047b82 */ /* 0x000e220000000a00 */
[----:B------:R-:W1:Y:S01]  /*4100*/  LDCU UR12, c[0x0][0x38c] ;  /* 0x00007180ff0c77ac */ /* 0x000e620008000800 */
[C---:B------:R-:W-:Y:S01]  /*4110*/  IMAD R6, R2.reuse, UR7, R27 ;  /* 0x0000000702067c24 */ /* 0x040fe2000f8e021b */
[----:B------:R-:W-:-:S04]  /*4120*/  IADD3 R2, PT, PT, R2, 0x4, RZ ;  /* 0x0000000402027810 */ /* 0x000fc80007ffe0ff */
[----:B------:R-:W-:-:S04]  /*4130*/  IADD3 R8, PT, PT, R6, UR7, RZ ;  /* 0x0000000706087c10 */ /* 0x000fc8000fffe0ff */
[----:B------:R-:W-:-:S04]  /*4140*/  IADD3 R10, PT, PT, R8, UR7, RZ ;  /* 0x00000007080a7c10 */ /* 0x000fc8000fffe0ff */
[----:B------:R-:W-:Y:S01]  /*4150*/  IADD3 R12, PT, PT, R10, UR7, RZ ;  /* 0x000000070a0c7c10 */ /* 0x000fe2000fffe0ff */
[--C-:B-1----:R-:W-:Y:S02]  /*4160*/  IMAD R7, R6, UR12, R21.reuse ;  /* 0x0000000c06077c24 */ /* 0x102fe4000f8e0215 */
[--C-:B------:R-:W-:Y:S02]  /*4170*/  IMAD R9, R8, UR12, R21.reuse ;  /* 0x0000000c08097c24 */ /* 0x100fe4000f8e0215 */
[--C-:B------:R-:W-:Y:S02]  /*4180*/  IMAD R11, R10, UR12, R21.reuse ;  /* 0x0000000c0a0b7c24 */ /* 0x100fe4000f8e0215 */
[----:B------:R-:W-:Y:S02]  /*4190*/  IMAD R3, R12, UR12, R21 ;  /* 0x0000000c0c037c24 */ /* 0x000fe4000f8e0215 */
[----:B0-----:R-:W-:-:S04]  /*41a0*/  IMAD.WIDE.U32 R6, R7, 0x4, R4 ;  /* 0x0000000407067825 */ /* 0x001fc800078e0004 */
[--C-:B------:R-:W-:Y:S01]  /*41b0*/  IMAD.WIDE.U32 R8, R9, 0x4, R4.reuse ;  /* 0x0000000409087825 */ /* 0x100fe200078e0004 */
[----:B------:R0:W-:Y:S03]  /*41c0*/  STG.E desc[UR8][R6.64], RZ ;  /* 0x000000ff06007986 */ /* 0x0001e6000c101908 */
[--C-:B------:R-:W-:Y:S01]  /*41d0*/  IMAD.WIDE.U32 R10, R11, 0x4, R4.reuse ;  /* 0x000000040b0a7825 */ /* 0x100fe200078e0004 */
[----:B------:R0:W-:Y:S03]  /*41e0*/  STG.E desc[UR8][R8.64], RZ ;  /* 0x000000ff08007986 */ /* 0x0001e6000c101908 */
[----:B------:R-:W-:Y:S01]  /*41f0*/  IMAD.WIDE.U32 R4, R3, 0x4, R4 ;  /* 0x0000000403047825 */ /* 0x000fe200078e0004 */
[----:B------:R0:W-:Y:S04]  /*4200*/  STG.E desc[UR8][R10.64], RZ ;  /* 0x000000ff0a007986 */ /* 0x0001e8000c101908 */
[----:B------:R0:W-:Y:S02]  /*4210*/  STG.E desc[UR8][R4.64], RZ ;  /* 0x000000ff04007986 */ /* 0x0001e4000c101908 */
.L_x_75:
[----:B------:R-:W-:Y:S05]  /*4220*/  @!P2 BRA `(.L_x_72) ;  /* 0x000000000060a947 */ /* 0x000fea0003800000 */
[----:B------:R-:W-:-:S04]  /*4230*/  LOP3.LUT R3, R23, 0x3, RZ, 0x3c, !PT ;  /* 0x0000000317037812 */ /* 0x000fc800078e3cff */
[----:B------:R-:W-:-:S04]  /*4240*/  IADD3 R3, PT, PT, R3, UR5, RZ ;  /* 0x0000000503037c10 */ /* 0x000fc8000fffe0ff */
[C---:B0-----:R-:W-:Y:S02]  /*4250*/  LOP3.LUT R4, R3.reuse, 0x1, RZ, 0xc0, !PT ;  /* 0x0000000103047812 */ /* 0x041fe400078ec0ff */
[----:B------:R-:W-:Y:S02]  /*4260*/  LOP3.LUT R3, R3, 0x3, RZ, 0xc0, !PT ;  /* 0x0000000303037812 */ /* 0x000fe400078ec0ff */
[----:B------:R-:W-:Y:S02]  /*4270*/  ISETP.NE.U32.AND P2, PT, R4, 0x1, PT ;  /* 0x000000010400780c */ /* 0x000fe40003f45070 */
[----:B------:R-:W-:-:S11]  /*4280*/  ISETP.NE.AND P1, PT, R3, 0x1, PT ;  /* 0x000000010300780c */ /* 0x000fd60003f25270 */
[----:B------:R-:W0:Y:S08]  /*4290*/  @!P2 LDC R11, c[0x0][0x38c] ;  /* 0x0000e300ff0bab82 */ /* 0x000e300000000800 */
[----:B------:R-:W1:Y:S01]  /*42a0*/  @!P2 LDC.64 R4, c[0x0][0x380] ;  /* 0x0000e000ff04ab82 */ /* 0x000e620000000a00 */
[----:B------:R-:W-:Y:S05]  /*42b0*/  @!P1 BRA `(.L_x_76) ;  /* 0x00000000002c9947 */ /* 0x000fea0003800000 */
[----:B------:R-:W2:Y:S01]  /*42c0*/  LDC.64 R6, c[0x0][0x380] ;  /* 0x0000e000ff067b82 */ /* 0x000ea20000000a00 */
[----:B------:R-:W3:Y:S01]  /*42d0*/  LDCU UR12, c[0x0][0x38c] ;  /* 0x00007180ff0c77ac */ /* 0x000ee20008000800 */
[C---:B------:R-:W-:Y:S01]  /*42e0*/  IMAD R8, R2.reuse, UR7, R27 ;  /* 0x0000000702087c24 */ /* 0x040fe2000f8e021b */
[----:B------:R-:W-:-:S04]  /*42f0*/  IADD3 R2, PT, PT, R2, 0x2, RZ ;  /* 0x0000000202027810 */ /* 0x000fc80007ffe0ff */
[C---:B------:R-:W-:Y:S01]  /*4300*/  IADD3 R10, PT, PT, R8.reuse, UR7, RZ ;  /* 0x00000007080a7c10 */ /* 0x040fe2000fffe0ff */
[----:B---3--:R-:W-:-:S04]  /*4310*/  IMAD R9, R8, UR12, R21 ;  /* 0x0000000c08097c24 */ /* 0x008fc8000f8e0215 */
[----:B------:R-:W-:Y:S02]  /*4320*/  IMAD R3, R10, UR12, R21 ;  /* 0x0000000c0a037c24 */ /* 0x000fe4000f8e0215 */
[----:B--2---:R-:W-:-:S04]  /*4330*/  IMAD.WIDE.U32 R8, R9, 0x4, R6 ;  /* 0x0000000409087825 */ /* 0x004fc800078e0006 */
[----:B------:R-:W-:Y:S01]  /*4340*/  IMAD.WIDE.U32 R6, R3, 0x4, R6 ;  /* 0x0000000403067825 */ /* 0x000fe200078e0006 */
[----:B------:R2:W-:Y:S04]  /*4350*/  STG.E desc[UR8][R8.64], RZ ;  /* 0x000000ff08007986 */ /* 0x0005e8000c101908 */
[----:B------:R2:W-:Y:S02]  /*4360*/  STG.E desc[UR8][R6.64], RZ ;  /* 0x000000ff06007986 */ /* 0x0005e4000c101908 */
.L_x_76:
[----:B------:R-:W-:-:S04]  /*4370*/  @!P2 IMAD R2, R2, UR7, R27 ;  /* 0x000000070202ac24 */ /* 0x000fc8000f8e021b */
[----:B0-----:R-:W-:-:S04]  /*4380*/  @!P2 IMAD R3, R2, R11, R21 ;  /* 0x0000000b0203a224 */ /* 0x001fc800078e0215 */
[----:B-1----:R-:W-:-:S05]  /*4390*/  @!P2 IMAD.WIDE.U32 R4, R3, 0x4, R4 ;  /* 0x000000040304a825 */ /* 0x002fca00078e0004 */
[----:B------:R3:W-:Y:S02]  /*43a0*/  @!P2 STG.E desc[UR8][R4.64], RZ ;  /* 0x000000ff0400a986 */ /* 0x0007e4000c101908 */
.L_x_72:
[----:B------:R-:W-:Y:S02]  /*43b0*/  IADD3 R24, PT, PT, R24, 0x1, RZ ;  /* 0x0000000118187810 */ /* 0x000fe40007ffe0ff */
[----:B------:R-:W-:Y:S01]  /*43c0*/  IADD3 R23, PT, PT, R23, 0x1, RZ ;  /* 0x0000000117177810 */ /* 0x000fe20007ffe0ff */
[----:B------:R-:W-:Y:S06]  /*43d0*/  @P0 BRA `(.L_x_77) ;  /* 0xfffffff800080947 */ /* 0x000fec000383ffff */
.L_x_71:
[----:B------:R-:W-:Y:S06]  /*43e0*/  BAR.SYNC.DEFER_BLOCKING 0x0 ;  /* 0x0000000000007b1d */ /* 0x000fec0000010000 */
[----:B------:R-:W-:Y:S05]  /*43f0*/  EXIT ;  /* 0x000000000000794d */ /* 0x000fea0003800000 */
        .weak           $__internal_0_$__cuda_sm20_sqrt_rn_f32_slowpath
        .type           $__internal_0_$__cuda_sm20_sqrt_rn_f32_slowpath,@function
        .size           $__internal_0_$__cuda_sm20_sqrt_rn_f32_slowpath,($__internal_1_$__cuda_sm3x_div_rn_noftz_f32_slowpath - $__internal_0_$__cuda_sm20_sqrt_rn_f32_slowpath)
$__internal_0_$__cuda_sm20_sqrt_rn_f32_slowpath:
[----:B------:R-:W-:-:S13]  /*4400*/  LOP3.LUT P2, RZ, R0, 0x7fffffff, RZ, 0xc0, !PT ;  /* 0x7fffffff00ff7812 */ /* 0x000fda000784c0ff */
[----:B------:R-:W-:Y:S01]  /*4410*/  @!P2 MOV R4, R0 ;  /* 0x000000000004a202 */ /* 0x000fe20000000f00 */
[----:B------:R-:W-:Y:S06]  /*4420*/  @!P2 BRA `(.L_x_78) ;  /* 0x000000000040a947 */ /* 0x000fec0003800000 */
[----:B------:R-:W-:-:S13]  /*4430*/  FSETP.GEU.FTZ.AND P2, PT, R0, RZ, PT ;  /* 0x000000ff0000720b */ /* 0x000fda0003f5e000 */
[----:B------:R-:W-:Y:S01]  /*4440*/  @!P2 MOV R4, 0x7fffffff ;  /* 0x7fffffff0004a802 */ /* 0x000fe20000000f00 */
[----:B------:R-:W-:Y:S06]  /*4450*/  @!P2 BRA `(.L_x_78) ;  /* 0x000000000034a947 */ /* 0x000fec0003800000 */
[----:B------:R-:W-:-:S13]  /*4460*/  FSETP.GTU.FTZ.AND P2, PT, |R0|, +INF , PT ;  /* 0x7f8000000000780b */ /* 0x000fda0003f5c200 */
[----:B------:R-:W-:Y:S01]  /*4470*/  @P2 FADD.FTZ R4, R0, 1 ;  /* 0x3f80000000042421 */ /* 0x000fe20000010000 */
[----:B------:R-:W-:Y:S06]  /*4480*/  @P2 BRA `(.L_x_78) ;  /* 0x0000000000282947 */ /* 0x000fec0003800000 */
[----:B------:R-:W-:-:S13]  /*4490*/  FSETP.NEU.FTZ.AND P2, PT, |R0|, +INF , PT ;  /* 0x7f8000000000780b */ /* 0x000fda0003f5d200 */
[----:B------:R-:W-:-:S04]  /*44a0*/  @P2 FFMA R5, R0, 1.84467440737095516160e+19, RZ ;  /* 0x5f80000000052823 */ /* 0x000fc800000000ff */
[----:B------:R-:W0:Y:S02]  /*44b0*/  @P2 MUFU.RSQ R4, R5 ;  /* 0x0000000500042308 */ /* 0x000e240000001400 */
[----:B0-----:R-:W-:Y:S01]  /*44c0*/  @P2 FMUL.FTZ R8, R5, R4 ;  /* 0x0000000405082220 */ /* 0x001fe20000410000 */
[----:B------:R-:W-:Y:S01]  /*44d0*/  @P2 FMUL.FTZ R11, R4, 0.5 ;  /* 0x3f000000040b2820 */ /* 0x000fe20000410000 */
[----:B------:R-:W-:Y:S02]  /*44e0*/  @!P2 MOV R4, R0 ;  /* 0x000000000004a202 */ /* 0x000fe40000000f00 */
[----:B------:R-:W-:-:S04]  /*44f0*/  @P2 FADD.FTZ R9, -R8, -RZ ;  /* 0x800000ff08092221 */ /* 0x000fc80000010100 */
[----:B------:R-:W-:-:S04]  /*4500*/  @P2 FFMA R9, R8, R9, R5 ;  /* 0x0000000908092223 */ /* 0x000fc80000000005 */
[----:B------:R-:W-:-:S04]  /*4510*/  @P2 FFMA R9, R9, R11, R8 ;  /* 0x0000000b09092223 */ /* 0x000fc80000000008 */
[----:B------:R-:W-:-:S07]  /*4520*/  @P2 FMUL.FTZ R4, R9, 2.3283064365386962891e-10 ;  /* 0x2f80000009042820 */ /* 0x000fce0000410000 */
.L_x_78:
[----:B------:R-:W-:Y:S01]  /*4530*/  HFMA2 R5, -RZ, RZ, 0, 0 ;  /* 0x00000000ff057431 */ /* 0x000fe200000001ff */
[----:B------:R-:W-:Y:S02]  /*4540*/  MOV R0, R4 ;  /* 0x0000000400007202 */ /* 0x000fe40000000f00 */
[----:B------:R-:W-:-:S04]  /*4550*/  MOV R4, R26 ;  /* 0x0000001a00047202 */ /* 0x000fc80000000f00 */
[----:B------:R-:W-:Y:S05]  /*4560*/  RET.REL.NODEC R4 `(_Z27right_looking_launch_kernelPfiiii) ;  /* 0xffffffb804a47950 */ /* 0x000fea0003c3ffff */
        .weak           $__internal_1_$__cuda_sm3x_div_rn_noftz_f32_slowpath
        .type           $__internal_1_$__cuda_sm3x_div_rn_noftz_f32_slowpath,@function
        .size           $__internal_1_$__cuda_sm3x_div_rn_noftz_f32_slowpath,(.L_x_92 - $__internal_1_$__cuda_sm3x_div_rn_noftz_f32_slowpath)
$__internal_1_$__cuda_sm3x_div_rn_noftz_f32_slowpath:
[----:B------:R-:W-:Y:S01]  /*4570*/  SHF.R.U32.HI R26, RZ, 0x17, R5 ;  /* 0x00000017ff1a7819 */ /* 0x000fe20000011605 */
[----:B------:R-:W-:Y:S01]  /*4580*/  BSSY.RECONVERGENT B0, `(.L_x_79) ;  /* 0x0000062000007945 */ /* 0x000fe20003800200 */
[----:B------:R-:W-:Y:S02]  /*4590*/  SHF.R.U32.HI R28, RZ, 0x17, R0 ;  /* 0x00000017ff1c7819 */ /* 0x000fe40000011600 */
[----:B------:R-:W-:Y:S02]  /*45a0*/  LOP3.LUT R26, R26, 0xff, RZ, 0xc0, !PT ;  /* 0x000000ff1a1a7812 */ /* 0x000fe400078ec0ff */
[----:B------:R-:W-:-:S03]  /*45b0*/  LOP3.LUT R28, R28, 0xff, RZ, 0xc0, !PT ;  /* 0x000000ff1c1c7812 */ /* 0x000fc600078ec0ff */
[----:B------:R-:W-:Y:S01]  /*45c0*/  VIADD R30, R26, 0xffffffff ;  /* 0xffffffff1a1e7836 */ /* 0x000fe20000000000 */
[----:B------:R-:W-:-:S04]  /*45d0*/  IADD3 R29, PT, PT, R28, -0x1, RZ ;  /* 0xffffffff1c1d7810 */ /* 0x000fc80007ffe0ff */
[----:B------:R-:W-:-:S04]  /*45e0*/  ISETP.GT.U32.AND P1, PT, R30, 0xfd, PT ;  /* 0x000000fd1e00780c */ /* 0x000fc80003f24070 */
[----:B------:R-:W-:-:S13]  /*45f0*/  ISETP.GT.U32.OR P1, PT, R29, 0xfd, P1 ;  /* 0x000000fd1d00780c */ /* 0x000fda0000f24470 */
[----:B------:R-:W-:Y:S01]  /*4600*/  @!P1 MOV R27, RZ ;  /* 0x000000ff001b9202 */ /* 0x000fe20000000f00 */
[----:B------:R-:W-:Y:S06]  /*4610*/  @!P1 BRA `(.L_x_80) ;  /* 0x00000000005c9947 */ /* 0x000fec0003800000 */
[----:B------:R-:W-:Y:S02]  /*4620*/  FSETP.GTU.FTZ.AND P1, PT, |R0|, +INF , PT ;  /* 0x7f8000000000780b */ /* 0x000fe40003f3c200 */
[----:B------:R-:W-:-:S04]  /*4630*/  FSETP.GTU.FTZ.AND P2, PT, |R5|, +INF , PT ;  /* 0x7f8000000500780b */ /* 0x000fc80003f5c200 */
[----:B------:R-:W-:-:S13]  /*4640*/  PLOP3.LUT P1, PT, P1, P2, PT, 0xf8, 0x8f ;  /* 0x00000000008f781c */ /* 0x000fda0000f25f70 */
[----:B------:R-:W-:Y:S05]  /*4650*/  @P1 BRA `(.L_x_81) ;  /* 0x00000004004c1947 */ /* 0x000fea0003800000 */
[----:B------:R-:W-:-:S13]  /*4660*/  LOP3.LUT P1, RZ, R5, 0x7fffffff, R0, 0xc8, !PT ;  /* 0x7fffffff05ff7812 */ /* 0x000fda000782c800 */
[----:B------:R-:W-:Y:S05]  /*4670*/  @!P1 BRA `(.L_x_82) ;  /* 0x00000004003c9947 */ /* 0x000fea0003800000 */
[C---:B------:R-:W-:Y:S02]  /*4680*/  FSETP.NEU.FTZ.AND P2, PT, |R0|.reuse, +INF , PT ;  /* 0x7f8000000000780b */ /* 0x040fe40003f5d200 */
[----:B------:R-:W-:Y:S02]  /*4690*/  FSETP.NEU.FTZ.AND P3, PT, |R5|, +INF , PT ;  /* 0x7f8000000500780b */ /* 0x000fe40003f7d200 */
[----:B------:R-:W-:-:S11]  /*46a0*/  FSETP.NEU.FTZ.AND P1, PT, |R0|, +INF , PT ;  /* 0x7f8000000000780b */ /* 0x000fd60003f3d200 */
[----:B------:R-:W-:Y:S05]  /*46b0*/  @!P3 BRA !P2, `(.L_x_82) ;  /* 0x00000004002cb947 */ /* 0x000fea0005000000 */
[----:B------:R-:W-:-:S04]  /*46c0*/  LOP3.LUT P2, RZ, R0, 0x7fffffff, RZ, 0xc0, !PT ;  /* 0x7fffffff00ff7812 */ /* 0x000fc8000784c0ff */
[----:B------:R-:W-:-:S13]  /*46d0*/  PLOP3.LUT P2, PT, P3, P2, PT, 0x2f, 0xf2 ;  /* 0x0000000000f2781c */ /* 0x000fda0001f44577 */
[----:B------:R-:W-:Y:S05]  /*46e0*/  @P2 BRA `(.L_x_83) ;  /* 0x0000000400182947 */ /* 0x000fea0003800000 */
[----:B------:R-:W-:-:S04]  /*46f0*/  LOP3.LUT P2, RZ, R5, 0x7fffffff, RZ, 0xc0, !PT ;  /* 0x7fffffff05ff7812 */ /* 0x000fc8000784c0ff */
[----:B------:R-:W-:-:S13]  /*4700*/  PLOP3.LUT P1, PT, P1, P2, PT, 0x2f, 0xf2 ;  /* 0x0000000000f2781c */ /* 0x000fda0000f24577 */
[----:B------:R-:W-:Y:S05]  /*4710*/  @P1 BRA `(.L_x_84) ;  /* 0x0000000400001947 */ /* 0x000fea0003800000 */
[----:B------:R-:W-:Y:S02]  /*4720*/  ISETP.GE.AND P1, PT, R29, RZ, PT ;  /* 0x000000ff1d00720c */ /* 0x000fe40003f26270 */
[----:B------:R-:W-:-:S11]  /*4730*/  ISETP.GE.AND P2, PT, R30, RZ, PT ;  /* 0x000000ff1e00720c */ /* 0x000fd60003f46270 */
[----:B------:R-:W-:Y:S01]  /*4740*/  @P1 MOV R27, RZ ;  /* 0x000000ff001b1202 */ /* 0x000fe20000000f00 */
[----:B------:R-:W-:Y:S01]  /*4750*/  @!P1 FFMA R0, R0, 1.84467440737095516160e+19, RZ ;  /* 0x5f80000000009823 */ /* 0x000fe200000000ff */
[----:B------:R-:W-:Y:S01]  /*4760*/  @!P1 MOV R27, 0xffffffc0 ;  /* 0xffffffc0001b9802 */ /* 0x000fe20000000f00 */
[----:B------:R-:W-:-:S03]  /*4770*/  @!P2 FFMA R5, R5, 1.84467440737095516160e+19, RZ ;  /* 0x5f8000000505a823 */ /* 0x000fc600000000ff */
[----:B------:R-:W-:-:S07]  /*4780*/  @!P2 IADD3 R27, PT, PT, R27, 0x40, RZ ;  /* 0x000000401b1ba810 */ /* 0x000fce0007ffe0ff */
.L_x_80:
[----:B------:R-:W-:Y:S01]  /*4790*/  LEA R30, R26, 0xc0800000, 0x17 ;  /* 0xc08000001a1e7811 */ /* 0x000fe200078eb8ff */
[----:B------:R-:W-:Y:S01]  /*47a0*/  BSSY.RECONVERGENT B1, `(.L_x_85) ;  /* 0x0000036000017945 */ /* 0x000fe20003800200 */
[----:B------:R-:W-:Y:S02]  /*47b0*/  IADD3 R29, PT, PT, R28, -0x7f, RZ ;  /* 0xffffff811c1d7810 */ /* 0x000fe40007ffe0ff */
[----:B------:R-:W-:-:S03]  /*47c0*/  IADD3 R30, PT, PT, -R30, R5, RZ ;  /* 0x000000051e1e7210 */ /* 0x000fc60007ffe1ff */
[C---:B------:R-:W-:Y:S01]  /*47d0*/  IMAD R0, R29.reuse, -0x800000, R0 ;  /* 0xff8000001d007824 */ /* 0x040fe200078e0200 */
[----:B------:R0:W1:Y:S01]  /*47e0*/  MUFU.RCP R32, R30 ;  /* 0x0000001e00207308 */ /* 0x0000620000001000 */
[----:B------:R-:W-:Y:S01]  /*47f0*/  FADD.FTZ R31, -R30, -RZ ;  /* 0x800000ff1e1f7221 */ /* 0x000fe20000010100 */
[----:B0-----:R-:W-:-:S04]  /*4800*/  IADD3 R30, PT, PT, R29, 0x7f, -R26 ;  /* 0x0000007f1d1e7810 */ /* 0x001fc80007ffe81a */
[----:B------:R-:W-:Y:S01]  /*4810*/  IADD3 R27, PT, PT, R30, R27, RZ ;  /* 0x0000001b1e1b7210 */ /* 0x000fe20007ffe0ff */
[----:B-1----:R-:W-:-:S04]  /*4820*/  FFMA R5, R32, R31, 1 ;  /* 0x3f80000020057423 */ /* 0x002fc8000000001f */
[----:B------:R-:W-:-:S04]  /*4830*/  FFMA R5, R32, R5, R32 ;  /* 0x0000000520057223 */ /* 0x000fc80000000020 */
[----:B------:R-:W-:-:S04]  /*4840*/  FFMA R28, R0, R5, RZ ;  /* 0x00000005001c7223 */ /* 0x000fc800000000ff */
[----:B------:R-:W-:-:S04]  /*4850*/  FFMA R32, R31, R28, R0 ;  /* 0x0000001c1f207223 */ /* 0x000fc80000000000 */
[----:B------:R-:W-:-:S04]  /*4860*/  FFMA R28, R5, R32, R28 ;  /* 0x00000020051c7223 */ /* 0x000fc8000000001c */
[----:B------:R-:W-:-:S04]  /*4870*/  FFMA R31, R31, R28, R0 ;  /* 0x0000001c1f1f7223 */ /* 0x000fc80000000000 */
[----:B------:R-:W-:-:S05]  /*4880*/  FFMA R0, R5, R31, R28 ;  /* 0x0000001f05007223 */ /* 0x000fca000000001c */
[----:B------:R-:W-:-:S04]  /*4890*/  SHF.R.U32.HI R26, RZ, 0x17, R0 ;  /* 0x00000017ff1a7819 */ /* 0x000fc80000011600 */
[----:B------:R-:W-:-:S04]  /*48a0*/  LOP3.LUT R26, R26, 0xff, RZ, 0xc0, !PT ;  /* 0x000000ff1a1a7812 */ /* 0x000fc800078ec0ff */
[----:B------:R-:W-:-:S04]  /*48b0*/  IADD3 R26, PT, PT, R26, R27, RZ ;  /* 0x0000001b1a1a7210 */ /* 0x000fc80007ffe0ff */
[----:B------:R-:W-:-:S04]  /*48c0*/  IADD3 R29, PT, PT, R26, -0x1, RZ ;  /* 0xffffffff1a1d7810 */ /* 0x000fc80007ffe0ff */
[----:B------:R-:W-:-:S13]  /*48d0*/  ISETP.GE.U32.AND P1, PT, R29, 0xfe, PT ;  /* 0x000000fe1d00780c */ /* 0x000fda0003f26070 */
[----:B------:R-:W-:Y:S05]  /*48e0*/  @!P1 BRA `(.L_x_86) ;  /* 0x0000000000809947 */ /* 0x000fea0003800000 */
[----:B------:R-:W-:-:S13]  /*48f0*/  ISETP.GT.AND P1, PT, R26, 0xfe, PT ;  /* 0x000000fe1a00780c */ /* 0x000fda0003f24270 */
[----:B------:R-:W-:Y:S05]  /*4900*/  @P1 BRA `(.L_x_87) ;  /* 0x00000000006c1947 */ /* 0x000fea0003800000 */
[----:B------:R-:W-:-:S13]  /*4910*/  ISETP.GE.AND P1, PT, R26, 0x1, PT ;  /* 0x000000011a00780c */ /* 0x000fda0003f26270 */
[----:B------:R-:W-:Y:S05]  /*4920*/  @P1 BRA `(.L_x_88) ;  /* 0x0000000000741947 */ /* 0x000fea0003800000 */
[----:B------:R-:W-:Y:S02]  /*4930*/  ISETP.GE.AND P1, PT, R26, -0x18, PT ;  /* 0xffffffe81a00780c */ /* 0x000fe40003f26270 */
[----:B------:R-:W-:-:S11]  /*4940*/  LOP3.LUT R0, R0, 0x80000000, RZ, 0xc0, !PT ;  /* 0x8000000000007812 */ /* 0x000fd600078ec0ff */
[----:B------:R-:W-:Y:S05]  /*4950*/  @!P1 BRA `(.L_x_88) ;  /* 0x0000000000689947 */ /* 0x000fea0003800000 */
[-CC-:B------:R-:W-:Y:S01]  /*4960*/  FFMA.RZ R27, R5, R31.reuse, R28.reuse ;  /* 0x0000001f051b7223 */ /* 0x180fe2000000c01c */
[C---:B------:R-:W-:Y:S02]  /*4970*/  IADD3 R30, PT, PT, R26.reuse, 0x20, RZ ;  /* 0x000000201a1e7810 */ /* 0x040fe40007ffe0ff */
[C---:B------:R-:W-:Y:S02]  /*4980*/  ISETP.NE.AND P3, PT, R26.reuse, RZ, PT ;  /* 0x000000ff1a00720c */ /* 0x040fe40003f65270 */
[----:B------:R-:W-:Y:S01]  /*4990*/  LOP3.LUT R29, R27, 0x7fffff, RZ, 0xc0, !PT ;  /* 0x007fffff1b1d7812 */ /* 0x000fe200078ec0ff */
[CCC-:B------:R-:W-:Y:S01]  /*49a0*/  FFMA.RP R27, R5.reuse, R31.reuse, R28.reuse ;  /* 0x0000001f051b7223 */ /* 0x1c0fe2000000801c */
[----:B------:R-:W-:Y:S01]  /*49b0*/  FFMA.RM R28, R5, R31, R28 ;  /* 0x0000001f051c7223 */ /* 0x000fe2000000401c */
[----:B------:R-:W-:Y:S02]  /*49c0*/  ISETP.NE.AND P2, PT, R26, RZ, PT ;  /* 0x000000ff1a00720c */ /* 0x000fe40003f45270 */
[----:B------:R-:W-:-:S02]  /*49d0*/  LOP3.LUT R29, R29, 0x800000, RZ, 0xfc, !PT ;  /* 0x008000001d1d7812 */ /* 0x000fc400078efcff */
[----:B------:R-:W-:Y:S02]  /*49e0*/  IADD3 R26, PT, PT, -R26, RZ, RZ ;  /* 0x000000ff1a1a7210 */ /* 0x000fe40007ffe1ff */
[----:B------:R-:W-:Y:S02]  /*49f0*/  SHF.L.U32 R30, R29, R30, RZ ;  /* 0x0000001e1d1e7219 */ /* 0x000fe400000006ff */
[----:B------:R-:W-:Y:S02]  /*4a00*/  FSETP.NEU.FTZ.AND P1, PT, R27, R28, PT ;  /* 0x0000001c1b00720b */ /* 0x000fe40003f3d000 */
[----:B------:R-:W-:Y:S02]  /*4a10*/  SEL R26, R26, RZ, P3 ;  /* 0x000000ff1a1a7207 */ /* 0x000fe40001800000 */
[----:B------:R-:W-:Y:S02]  /*4a20*/  ISETP.NE.AND P2, PT, R30, RZ, P2 ;  /* 0x000000ff1e00720c */ /* 0x000fe40001745270 */
[----:B------:R-:W-:-:S02]  /*4a30*/  SHF.R.U32.HI R26, RZ, R26, R29 ;  /* 0x0000001aff1a7219 */ /* 0x000fc4000001161d */
[----:B------:R-:W-:Y:S02]  /*4a40*/  PLOP3.LUT P1, PT, P1, P2, PT, 0xf8, 0x8f ;  /* 0x00000000008f781c */ /* 0x000fe40000f25f70 */
[----:B------:R-:W-:Y:S02]  /*4a50*/  SHF.R.U32.HI R28, RZ, 0x1, R26 ;  /* 0x00000001ff1c7819 */ /* 0x000fe4000001161a */
[----:B------:R-:W-:-:S04]  /*4a60*/  SEL R5, RZ, 0x1, !P1 ;  /* 0x00000001ff057807 */ /* 0x000fc80004800000 */
[----:B------:R-:W-:-:S04]  /*4a70*/  LOP3.LUT R5, R5, 0x1, R28, 0xf8, !PT ;  /* 0x0000000105057812 */ /* 0x000fc800078ef81c */
[----:B------:R-:W-:-:S04]  /*4a80*/  LOP3.LUT R5, R5, R26, RZ, 0xc0, !PT ;  /* 0x0000001a05057212 */ /* 0x000fc800078ec0ff */
[----:B------:R-:W-:-:S04]  /*4a90*/  IADD3 R5, PT, PT, R28, R5, RZ ;  /* 0x000000051c057210 */ /* 0x000fc80007ffe0ff */
[----:B------:R-:W-:Y:S01]  /*4aa0*/  LOP3.LUT R0, R5, R0, RZ, 0xfc, !PT ;  /* 0x0000000005007212 */ /* 0x000fe200078efcff */
[----:B------:R-:W-:Y:S06]  /*4ab0*/  BRA `(.L_x_88) ;  /* 0x0000000000107947 */ /* 0x000fec0003800000 */
.L_x_87:
[----:B------:R-:W-:-:S04]  /*4ac0*/  LOP3.LUT R0, R0, 0x80000000, RZ, 0xc0, !PT ;  /* 0x8000000000007812 */ /* 0x000fc800078ec0ff */
[----:B------:R-:W-:Y:S01]  /*4ad0*/  LOP3.LUT R0, R0, 0x7f800000, RZ, 0xfc, !PT ;  /* 0x7f80000000007812 */ /* 0x000fe200078efcff */
[----:B------:R-:W-:Y:S06]  /*4ae0*/  BRA `(.L_x_88) ;  /* 0x0000000000047947 */ /* 0x000fec0003800000 */
.L_x_86:
[----:B------:R-:W-:-:S07]  /*4af0*/  LEA R0, R27, R0, 0x17 ;  /* 0x000000001b007211 */ /* 0x000fce00078eb8ff */
.L_x_88:
[----:B------:R-:W-:Y:S05]  /*4b00*/  BSYNC.RECONVERGENT B1 ;  /* 0x0000000000017941 */ /* 0x000fea0003800200 */
.L_x_85:
[----:B------:R-:W-:Y:S05]  /*4b10*/  BRA `(.L_x_89) ;  /* 0x0000000000207947 */ /* 0x000fea0003800000 */
.L_x_84:
[----:B------:R-:W-:-:S04]  /*4b20*/  LOP3.LUT R0, R5, 0x80000000, R0, 0x48, !PT ;  /* 0x8000000005007812 */ /* 0x000fc800078e4800 */
[----:B------:R-:W-:Y:S01]  /*4b30*/  LOP3.LUT R0, R0, 0x7f800000, RZ, 0xfc, !PT ;  /* 0x7f80000000007812 */ /* 0x000fe200078efcff */
[----:B------:R-:W-:Y:S06]  /*4b40*/  BRA `(.L_x_89) ;  /* 0x0000000000147947 */ /* 0x000fec0003800000 */
.L_x_83:
[----:B------:R-:W-:Y:S01]  /*4b50*/  LOP3.LUT R0, R5, 0x80000000, R0, 0x48, !PT ;  /* 0x8000000005007812 */ /* 0x000fe200078e4800 */
[----:B------:R-:W-:Y:S06]  /*4b60*/  BRA `(.L_x_89) ;  /* 0x00000000000c7947 */ /* 0x000fec0003800000 */
.L_x_82:
[----:B------:R-:W0:Y:S01]  /*4b70*/  MUFU.RSQ R0, -QNAN ;  /* 0xffc0000000007908 */ /* 0x000e220000001400 */
[----:B------:R-:W-:Y:S05]  /*4b80*/  BRA `(.L_x_89) ;  /* 0x0000000000047947 */ /* 0x000fea0003800000 */
.L_x_81:
[----:B------:R-:W-:-:S07]  /*4b90*/  FADD.FTZ R0, R0, R5 ;  /* 0x0000000500007221 */ /* 0x000fce0000010000 */
.L_x_89:
[----:B------:R-:W-:Y:S05]  /*4ba0*/  BSYNC.RECONVERGENT B0 ;  /* 0x0000000000007941 */ /* 0x000fea0003800200 */
.L_x_79:
[----:B------:R-:W-:-:S04]  /*4bb0*/  HFMA2 R5, -RZ, RZ, 0, 0 ;  /* 0x00000000ff057431 */ /* 0x000fc800000001ff */
[----:B0-----:R-:W-:Y:S05]  /*4bc0*/  RET.REL.NODEC R4 `(_Z27right_looking_launch_kernelPfiiii) ;  /* 0xffffffb4040c7950 */ /* 0x001fea0003c3ffff */
.L_x_90:
[----:B------:R-:W-:-:S00]  /*4bd0*/  BRA `(.L_x_90) ;  /* 0xfffffffc00fc7947 */ /* 0x000fc0000383ffff */
[----:B------:R-:W-:-:S00]  /*4be0*/  NOP ;  /* 0x0000000000007918 */ /* 0x000fc00000000000 */
        /* <DEDUP_REMOVED lines=9> */
.L_x_92:


//--------------------- .nv.shared._Z27right_looking_launch_kernelPfiiii --------------------------
	.section	.nv.shared._Z27right_looking_launch_kernelPfiiii,"aw",@nobits
	.sectionflags	@""
	.align	16
.nv.shared._Z27right_looking_launch_kernelPfiiii:
	.zero		1040


//--------------------- .nv.shared.reserved.0     --------------------------
	.section	.nv.shared.reserved.0,"aw",@nobits
	.weak		__nv_reservedSMEM_offset_0_alias
	.size		__nv_reservedSMEM_offset_0_alias, 0, 64
	.other		__nv_reservedSMEM_offset_0_alias,@"STO_CUDA_RESERVED_SHARED STV_DEFAULT"
__nv_reservedSMEM_offset_0_alias:
	.zero		0
	.zero		64


//--------------------- .nv.constant0._Z27right_looking_launch_kernelPfiiii --------------------------
	.section	.nv.constant0._Z27right_looking_launch_kernelPfiiii,"a",@progbits
	.sectionflags	@""
	.align	4
.nv.constant0._Z27right_looking_launch_kernelPfiiii:
	.zero		920


//--------------------- SYMBOLS --------------------------

	.type		.nv.reservedSmem.offset0,@object
	.size		.nv.reservedSmem.offset0,0x4
	.type		.nv.reservedSmem.cap,@object
	.size		.nv.reservedSmem.cap,0x4
